	.target	sm_86

	.elftype	@"ET_EXEC"


//--------------------- .note.nv.tkinfo           --------------------------
	.section	.note.nv.tkinfo,"",@"SHT_NOTE"
	.sectionflags	@"SHF_NOTE_NV_TKINFO"
	.tkinfo
        /*0018*/ 	.word	0x00000002
        /*0030*/ 	.string	""
        /*0030*/ 	.string	"ptxas"
        /*0030*/ 	.string	"Cuda compilation tools, release 13.1, V13.1.80"
        /*0030*/ 	.string	"Build cuda_13.1.r13.1/compiler.36836380_0"
        /*0030*/ 	.string	"-v  -arch sm_86 "



//--------------------- .note.nv.cuinfo           --------------------------
	.section	.note.nv.cuinfo,"",@"SHT_NOTE"
	.sectionflags	@"SHF_NOTE_NV_CUINFO"
        /*0018*/ 	.short	0x0002
        /*001a*/ 	.short	0x0050
        /*001c*/ 	.short	0x0083
	.zero		2


//--------------------- .nv.info                  --------------------------
	.section	.nv.info,"",@"SHT_CUDA_INFO"
	.align	4


	//----- nvinfo : EIATTR_REGCOUNT
	.align		4
        /*0000*/ 	.byte	0x04, 0x2f
        /*0002*/ 	.short	(.L_1 - .L_0)
	.align		4
.L_0:
        /*0004*/ 	.word	index@(gemm_mma_kernel)
        /*0008*/ 	.word	0x0000003c


	//----- nvinfo : EIATTR_FRAME_SIZE
	.align		4
.L_1:
        /*000c*/ 	.byte	0x04, 0x11
        /*000e*/ 	.short	(.L_3 - .L_2)
	.align		4
.L_2:
        /*0010*/ 	.word	index@(gemm_mma_kernel)
        /*0014*/ 	.word	0x00000000


	//----- nvinfo : EIATTR_MIN_STACK_SIZE
	.align		4
.L_3:
        /*0018*/ 	.byte	0x04, 0x12
        /*001a*/ 	.short	(.L_5 - .L_4)
	.align		4
.L_4:
        /*001c*/ 	.word	index@(gemm_mma_kernel)
        /*0020*/ 	.word	0x00000000
.L_5:


//--------------------- .nv.info.gemm_mma_kernel  --------------------------
	.section	.nv.info.gemm_mma_kernel,"",@"SHT_CUDA_INFO"
	.sectionflags	@""
	.align	4


	//----- nvinfo : EIATTR_CUDA_API_VERSION
	.align		4
        /*0000*/ 	.byte	0x04, 0x37
        /*0002*/ 	.short	(.L_7 - .L_6)
.L_6:
        /*0004*/ 	.word	0x00000083


	//----- nvinfo : EIATTR_SW2861232_WAR
	.align		4
.L_7:
        /*0008*/ 	.byte	0x01, 0x35
	.zero		2


	//----- nvinfo : EIATTR_PARAM_CBANK
	.align		4
        /*000c*/ 	.byte	0x04, 0x0a
        /*000e*/ 	.short	(.L_9 - .L_8)
	.align		4
.L_8:
        /*0010*/ 	.word	index@(.nv.constant0.gemm_mma_kernel)
        /*0014*/ 	.short	0x0160
        /*0016*/ 	.short	0x0024


	//----- nvinfo : EIATTR_CBANK_PARAM_SIZE
	.align		4
.L_9:
        /*0018*/ 	.byte	0x03, 0x19
        /*001a*/ 	.short	0x0024


	//----- nvinfo : EIATTR_KPARAM_INFO
	.align		4
        /*001c*/ 	.byte	0x04, 0x17
        /*001e*/ 	.short	(.L_11 - .L_10)
.L_10:
        /*0020*/ 	.word	0x00000000
        /*0024*/ 	.short	0x0005
        /*0026*/ 	.short	0x0020
        /*0028*/ 	.byte	0x00, 0xf0, 0x11, 0x00


	//----- nvinfo : EIATTR_KPARAM_INFO
	.align		4
.L_11:
        /*002c*/ 	.byte	0x04, 0x17
        /*002e*/ 	.short	(.L_13 - .L_12)
.L_12:
        /*0030*/ 	.word	0x00000000
        /*0034*/ 	.short	0x0004
        /*0036*/ 	.short	0x001c
        /*0038*/ 	.byte	0x00, 0xf0, 0x11, 0x00


	//----- nvinfo : EIATTR_KPARAM_INFO
	.align		4
.L_13:
        /*003c*/ 	.byte	0x04, 0x17
        /*003e*/ 	.short	(.L_15 - .L_14)
.L_14:
        /*0040*/ 	.word	0x00000000
        /*0044*/ 	.short	0x0003
        /*0046*/ 	.short	0x0018
        /*0048*/ 	.byte	0x00, 0xf0, 0x11, 0x00


	//----- nvinfo : EIATTR_KPARAM_INFO
	.align		4
.L_15:
        /*004c*/ 	.byte	0x04, 0x17
        /*004e*/ 	.short	(.L_17 - .L_16)
.L_16:
        /*0050*/ 	.word	0x00000000
        /*0054*/ 	.short	0x0002
        /*0056*/ 	.short	0x0010
        /*0058*/ 	.byte	0x00, 0xf0, 0x21, 0x00


	//----- nvinfo : EIATTR_KPARAM_INFO
	.align		4
.L_17:
        /*005c*/ 	.byte	0x04, 0x17
        /*005e*/ 	.short	(.L_19 - .L_18)
.L_18:
        /*0060*/ 	.word	0x00000000
        /*0064*/ 	.short	0x0001
        /*0066*/ 	.short	0x0008
        /*0068*/ 	.byte	0x00, 0xf0, 0x21, 0x00


	//----- nvinfo : EIATTR_KPARAM_INFO
	.align		4
.L_19:
        /*006c*/ 	.byte	0x04, 0x17
        /*006e*/ 	.short	(.L_21 - .L_20)
.L_20:
        /*0070*/ 	.word	0x00000000
        /*0074*/ 	.short	0x0000
        /*0076*/ 	.short	0x0000
        /*0078*/ 	.byte	0x00, 0xf0, 0x21, 0x00


	//----- nvinfo : EIATTR_WMMA_USED
	.align		4
.L_21:
        /*007c*/ 	.byte	0x01, 0x2b
	.zero		2


	//----- nvinfo : EIATTR_MAXREG_COUNT
	.align		4
        /*0080*/ 	.byte	0x03, 0x1b
        /*0082*/ 	.short	0x00ff


	//----- nvinfo : EIATTR_NUM_BARRIERS
	.align		4
        /*0084*/ 	.byte	0x02, 0x4c
        /*0086*/ 	.byte	0x01
	.zero		1


	//----- nvinfo : EIATTR_MERCURY_ISA_VERSION
	.align		4
        /*0088*/ 	.byte	0x03, 0x5f
        /*008a*/ 	.short	0x0000


	//----- nvinfo : EIATTR_EXIT_INSTR_OFFSETS
	.align		4
        /*008c*/ 	.byte	0x04, 0x1c
        /*008e*/ 	.short	(.L_23 - .L_22)


	//   ....[0]....
.L_22:
        /*0090*/ 	.word	0x00002f50


	//   ....[1]....
        /*0094*/ 	.word	0x000033d0


	//   ....[2]....
        /*0098*/ 	.word	0x00003510


	//----- nvinfo : EIATTR_MAX_THREADS
	.align		4
.L_23:
        /*009c*/ 	.byte	0x04, 0x05
        /*009e*/ 	.short	(.L_25 - .L_24)
.L_24:
        /*00a0*/ 	.word	0x00000080
        /*00a4*/ 	.word	0x00000001
        /*00a8*/ 	.word	0x00000001


	//----- nvinfo : EIATTR_CRS_STACK_SIZE
	.align		4
.L_25:
        /*00ac*/ 	.byte	0x04, 0x1e
        /*00ae*/ 	.short	(.L_27 - .L_26)
.L_26:
        /*00b0*/ 	.word	0x00000000
.L_27:


//--------------------- .nv.callgraph             --------------------------
	.section	.nv.callgraph,"",@"SHT_CUDA_CALLGRAPH"
	.align	4
	.sectionentsize	8
	.align		4
        /*0000*/ 	.word	0x00000000
	.align		4
        /*0004*/ 	.word	0xffffffff
	.align		4
        /*0008*/ 	.word	0x00000000
	.align		4
        /*000c*/ 	.word	0xfffffffe
	.align		4
        /*0010*/ 	.word	0x00000000
	.align		4
        /*0014*/ 	.word	0xfffffffd
	.align		4
        /*0018*/ 	.word	0x00000000
	.align		4
        /*001c*/ 	.word	0xfffffffc


//--------------------- .nv.rel.action            --------------------------
	.section	.nv.rel.action,"",@"SHT_CUDA_RELOCINFO"
	.align	8
	.sectionentsize	8
        /*0000*/ 	.byte	0x73, 0x00, 0x00, 0x00, 0x00, 0x00, 0x00, 0x00, 0x00, 0x00, 0x00, 0x11, 0x25, 0x00, 0x05, 0x36


//--------------------- .nv.constant0.gemm_mma_kernel --------------------------
	.section	.nv.constant0.gemm_mma_kernel,"a",@progbits
	.sectionflags	@""
	.align	4
.nv.constant0.gemm_mma_kernel:
	.zero		388


//--------------------- .text.gemm_mma_kernel     --------------------------
	.section	.text.gemm_mma_kernel,"ax",@progbits
	.sectioninfo	@"SHI_REGISTERS=60"
	.align	128
        .global         gemm_mma_kernel
        .type           gemm_mma_kernel,@function
        .size           gemm_mma_kernel,(.L_x_54 - gemm_mma_kernel)
        .other          gemm_mma_kernel,@"STO_CUDA_ENTRY STV_DEFAULT"
gemm_mma_kernel:
.text.gemm_mma_kernel:
[----:B------:R-:W-:Y:S02]  /*0000*/  IMAD.MOV.U32 R1, RZ, RZ, c[0x0][0x28] ;  /* 0x00000a00ff017624 */ /* 0x000fe400078e00ff */
[----:B------:R-:W1:Y:S01]  /*0010*/  S2R R4, SR_TID.X ;  /* 0x0000000000047919 */ /* 0x000e620000002100 */
[----:B------:R-:W-:Y:S01]  /*0020*/  ULDC.64 UR4, c[0x0][0x118] ;  /* 0x0000460000047ab9 */ /* 0x000fe20000000a00 */
[----:B------:R-:W-:Y:S01]  /*0030*/  BSSY B0, `(.L_x_0) ;  /* 0x000011e000007945 */ /* 0x000fe20003800000 */
[----:B------:R-:W-:Y:S01]  /*0040*/  IMAD.MOV.U32 R37, RZ, RZ, RZ ;  /* 0x000000ffff257224 */ /* 0x000fe200078e00ff */
[----:B------:R-:W2:Y:S01]  /*0050*/  S2R R0, SR_CTAID.X ;  /* 0x0000000000007919 */ /* 0x000ea20000002500 */
[----:B------:R-:W-:Y:S02]  /*0060*/  IMAD.MOV.U32 R35, RZ, RZ, RZ ;  /* 0x000000ffff237224 */ /* 0x000fe400078e00ff */
[----:B------:R-:W-:Y:S01]  /*0070*/  IMAD.MOV.U32 R33, RZ, RZ, RZ ;  /* 0x000000ffff217224 */ /* 0x000fe200078e00ff */
[----:B------:R-:W3:Y:S01]  /*0080*/  S2R R38, SR_CTAID.Y ;  /* 0x0000000000267919 */ /* 0x000ee20000002600 */
[----:B------:R-:W-:Y:S01]  /*0090*/  IMAD.MOV.U32 R31, RZ, RZ, RZ ;  /* 0x000000ffff1f7224 */ /* 0x000fe200078e00ff */
[----:B-1----:R-:W-:-:S02]  /*00a0*/  ISETP.GT.AND P0, PT, R4, 0x1f, PT ;  /* 0x0000001f0400780c */ /* 0x002fc40003f04270 */
[----:B------:R-:W-:Y:S01]  /*00b0*/  SHF.R.S32.HI R5, RZ, 0x1f, R4 ;  /* 0x0000001fff057819 */ /* 0x000fe20000011404 */
[----:B--2---:R-:W-:-:S03]  /*00c0*/  IMAD.SHL.U32 R0, R0, 0x40, RZ ;  /* 0x0000004000007824 */ /* 0x004fc600078e00ff */
[----:B------:R-:W-:Y:S01]  /*00d0*/  LEA.HI R39, R5, R4, RZ, 0x5 ;  /* 0x0000000405277211 */ /* 0x000fe200078f28ff */
[----:B---3--:R-:W-:-:S03]  /*00e0*/  IMAD.SHL.U32 R38, R38, 0x40, RZ ;  /* 0x0000004026267824 */ /* 0x008fc600078e00ff */
[----:B------:R-:W-:-:S03]  /*00f0*/  LEA.HI.SX32 R39, R39, 0xffffffff, 0x1b ;  /* 0xffffffff27277811 */ /* 0x000fc600078fdaff */
[----:B------:R-:W-:Y:S05]  /*0100*/  @P0 BRA `(.L_x_1) ;  /* 0x0000110000000947 */ /* 0x000fea0003800000 */
[----:B------:R-:W-:-:S05]  /*0110*/  IMAD.MOV.U32 R2, RZ, RZ, c[0x0][0x180] ;  /* 0x00006000ff027624 */ /* 0x000fca00078e00ff */
[----:B------:R-:W-:-:S13]  /*0120*/  ISETP.GE.AND P0, PT, R2, 0x1, PT ;  /* 0x000000010200780c */ /* 0x000fda0003f06270 */
[----:B------:R-:W-:Y:S05]  /*0130*/  @!P0 BRA `(.L_x_2) ;  /* 0x000010c000008947 */ /* 0x000fea0003800000 */
[----:B------:R-:W-:Y:S01]  /*0140*/  IADD3 R12, -R4, 0x7f, RZ ;  /* 0x0000007f040c7810 */ /* 0x000fe20007ffe1ff */
[----:B------:R-:W-:Y:S03]  /*0150*/  BSSY B1, `(.L_x_3) ;  /* 0x0000023000017945 */ /* 0x000fe60003800000 */
[----:B------:R-:W-:-:S04]  /*0160*/  LEA.HI R2, R12, 0x1, RZ, 0x1b ;  /* 0x000000010c027811 */ /* 0x000fc800078fd8ff */
[----:B------:R-:W-:Y:S01]  /*0170*/  LOP3.LUT P0, R3, R2, 0x3, RZ, 0xc0, !PT ;  /* 0x0000000302037812 */ /* 0x000fe2000780c0ff */
[----:B------:R-:W-:-:S12]  /*0180*/  IMAD.MOV.U32 R2, RZ, RZ, R4 ;  /* 0x000000ffff027224 */ /* 0x000fd800078e0004 */
[----:B------:R-:W-:Y:S05]  /*0190*/  @!P0 BRA `(.L_x_4) ;  /* 0x000001e000008947 */ /* 0x000fea0003800000 */
[----:B------:R-:W-:-:S04]  /*01a0*/  IMAD.MOV.U32 R2, RZ, RZ, R4 ;  /* 0x000000ffff027224 */ /* 0x000fc800078e0004 */
.L_x_7:
[C---:B-1----:R-:W-:Y:S01]  /*01b0*/  IMAD.SHL.U32 R6, R2.reuse, 0x8, RZ ;  /* 0x0000000802067824 */ /* 0x042fe200078e00ff */
[----:B------:R-:W-:Y:S01]  /*01c0*/  LEA.HI R8, R2, R2, RZ, 0x1 ;  /* 0x0000000202087211 */ /* 0x000fe200078f08ff */
[----:B------:R-:W-:Y:S01]  /*01d0*/  BSSY B2, `(.L_x_5) ;  /* 0x0000018000027945 */ /* 0x000fe20003800000 */
[----:B------:R-:W-:Y:S02]  /*01e0*/  IADD3 R3, R3, -0x1, RZ ;  /* 0xffffffff03037810 */ /* 0x000fe40007ffe0ff */
[----:B------:R-:W-:Y:S02]  /*01f0*/  SHF.R.S32.HI R7, RZ, 0x1f, R6 ;  /* 0x0000001fff077819 */ /* 0x000fe40000011406 */
[----:B------:R-:W-:Y:S02]  /*0200*/  SHF.R.S32.HI R8, RZ, 0x1, R8 ;  /* 0x00000001ff087819 */ /* 0x000fe40000011408 */
[----:B------:R-:W-:Y:S02]  /*0210*/  LEA.HI R7, R7, R6, RZ, 0x4 ;  /* 0x0000000607077211 */ /* 0x000fe400078f20ff */
[----:B------:R-:W-:-:S02]  /*0220*/  ISETP.NE.AND P1, PT, R3, RZ, PT ;  /* 0x000000ff0300720c */ /* 0x000fc40003f25270 */
[----:B------:R-:W-:-:S05]  /*0230*/  LOP3.LUT R7, R7, 0xfffffff0, RZ, 0xc0, !PT ;  /* 0xfffffff007077812 */ /* 0x000fca00078ec0ff */
[----:B------:R-:W-:Y:S02]  /*0240*/  IMAD.IADD R11, R6, 0x1, -R7 ;  /* 0x00000001060b7824 */ /* 0x000fe400078e0a07 */
[----:B------:R-:W-:-:S03]  /*0250*/  IMAD.IADD R6, R38, 0x1, R8 ;  /* 0x0000000126067824 */ /* 0x000fc600078e0208 */
[----:B------:R-:W-:-:S04]  /*0260*/  ISETP.GE.AND P0, PT, R11, c[0x0][0x180], PT ;  /* 0x000060000b007a0c */ /* 0x000fc80003f06270 */
[----:B------:R-:W-:-:S13]  /*0270*/  ISETP.GE.OR P0, PT, R6, c[0x0][0x178], P0 ;  /* 0x00005e0006007a0c */ /* 0x000fda0000706670 */
[----:B------:R-:W-:Y:S05]  /*0280*/  @P0 BRA `(.L_x_6) ;  /* 0x000000c000000947 */ /* 0x000fea0003800000 */
[----:B------:R-:W-:Y:S01]  /*0290*/  IMAD R6, R6, c[0x0][0x180], RZ ;  /* 0x0000600006067a24 */ /* 0x000fe200078e02ff */
[--C-:B------:R-:W-:Y:S01]  /*02a0*/  SHF.R.S32.HI R7, RZ, 0x1f, R11.reuse ;  /* 0x0000001fff077819 */ /* 0x100fe2000001140b */
[----:B------:R-:W-:-:S03]  /*02b0*/  IMAD R8, R8, 0x18, R11 ;  /* 0x0000001808087824 */ /* 0x000fc600078e020b */
[----:B------:R-:W-:-:S04]  /*02c0*/  IADD3 R9, P0, R11, R6, RZ ;  /* 0x000000060b097210 */ /* 0x000fc80007f1e0ff */
[----:B------:R-:W-:Y:S02]  /*02d0*/  LEA.HI.X.SX32 R10, R6, R7, 0x1, P0 ;  /* 0x00000007060a7211 */ /* 0x000fe400000f0eff */
[----:B------:R-:W-:-:S04]  /*02e0*/  LEA R6, P0, R9, c[0x0][0x160], 0x1 ;  /* 0x0000580009067a11 */ /* 0x000fc800078008ff */
[----:B------:R-:W-:Y:S01]  /*02f0*/  LEA.HI.X R7, R9, c[0x0][0x164], R10, 0x1, P0 ;  /* 0x0000590009077a11 */ /* 0x000fe200000f0c0a */
[----:B------:R-:W-:-:S05]  /*0300*/  IMAD.SHL.U32 R9, R8, 0x2, RZ ;  /* 0x0000000208097824 */ /* 0x000fca00078e00ff */
[----:B------:R-:W-:Y:S01]  /*0310*/  @!PT LDS RZ, [RZ] ;  /* 0x00000000fffff984 */ /* 0x000fe20000000800 */
[----:B------:R-:W-:Y:S01]  /*0320*/  @!PT LDS RZ, [RZ] ;  /* 0x00000000fffff984 */ /* 0x000fe20000000800 */
[----:B------:R-:W-:Y:S01]  /*0330*/  @!PT LDS RZ, [RZ] ;  /* 0x00000000fffff984 */ /* 0x000fe20000000800 */
[----:B------:R1:W-:Y:S03]  /*0340*/  LDGSTS.E.128 [R9+0x80], [R6.64] ;  /* 0x0008000006097fae */ /* 0x0003e6000b921c44 */
.L_x_6:
[----:B------:R-:W-:Y:S05]  /*0350*/  BSYNC B2 ;  /* 0x0000000000027941 */ /* 0x000fea0003800000 */
.L_x_5:
[----:B------:R-:W-:Y:S01]  /*0360*/  IADD3 R2, R2, 0x20, RZ ;  /* 0x0000002002027810 */ /* 0x000fe20007ffe0ff */
[----:B------:R-:W-:Y:S05]  /*0370*/  @P1 BRA `(.L_x_7) ;  /* 0xfffffe3000001947 */ /* 0x000fea000383ffff */
.L_x_4:
[----:B------:R-:W-:Y:S05]  /*0380*/  BSYNC B1 ;  /* 0x0000000000017941 */ /* 0x000fea0003800000 */
.L_x_3:
[----:B------:R-:W-:Y:S01]  /*0390*/  ISETP.GE.U32.AND P0, PT, R12, 0x60, PT ;  /* 0x000000600c00780c */ /* 0x000fe20003f06070 */
[----:B------:R-:W-:-:S12]  /*03a0*/  BSSY B1, `(.L_x_8) ;  /* 0x000005b000017945 */ /* 0x000fd80003800000 */
[----:B------:R-:W-:Y:S05]  /*03b0*/  @!P0 BRA `(.L_x_9) ;  /* 0x0000059000008947 */ /* 0x000fea0003800000 */
.L_x_12:
[C---:B------:R-:W-:Y:S01]  /*03c0*/  IADD3 R8, R2.reuse, 0x20, RZ ;  /* 0x0000002002087810 */ /* 0x040fe20007ffe0ff */
[C---:B------:R-:W-:Y:S01]  /*03d0*/  IMAD.SHL.U32 R3, R2.reuse, 0x8, RZ ;  /* 0x0000000802037824 */ /* 0x040fe200078e00ff */
[C---:B------:R-:W-:Y:S01]  /*03e0*/  IADD3 R11, R2.reuse, 0x40, RZ ;  /* 0x00000040020b7810 */ /* 0x040fe20007ffe0ff */
[----:B------:R-:W-:Y:S01]  /*03f0*/  BSSY B2, `(.L_x_10) ;  /* 0x0000053000027945 */ /* 0x000fe20003800000 */
[----:B-1----:R-:W-:Y:S01]  /*0400*/  LEA.HI R7, R2, R2, RZ, 0x1 ;  /* 0x0000000202077211 */ /* 0x002fe200078f08ff */
[C---:B------:R-:W-:Y:S01]  /*0410*/  IMAD.SHL.U32 R9, R8.reuse, 0x8, RZ ;  /* 0x0000000808097824 */ /* 0x040fe200078e00ff */
[----:B------:R-:W-:Y:S01]  /*0420*/  SHF.R.S32.HI R6, RZ, 0x1f, R3 ;  /* 0x0000001fff067819 */ /* 0x000fe20000011403 */
[----:B------:R-:W-:Y:S01]  /*0430*/  IMAD.SHL.U32 R12, R11, 0x8, RZ ;  /* 0x000000080b0c7824 */ /* 0x000fe200078e00ff */
[----:B------:R-:W-:Y:S02]  /*0440*/  LEA.HI R8, R8, R8, RZ, 0x1 ;  /* 0x0000000808087211 */ /* 0x000fe400078f08ff */
[----:B------:R-:W-:-:S02]  /*0450*/  SHF.R.S32.HI R10, RZ, 0x1f, R9 ;  /* 0x0000001fff0a7819 */ /* 0x000fc40000011409 */
[----:B------:R-:W-:Y:S02]  /*0460*/  LEA.HI R6, R6, R3, RZ, 0x4 ;  /* 0x0000000306067211 */ /* 0x000fe400078f20ff */
[----:B------:R-:W-:Y:S02]  /*0470*/  LEA.HI R10, R10, R9, RZ, 0x4 ;  /* 0x000000090a0a7211 */ /* 0x000fe400078f20ff */
[----:B------:R-:W-:Y:S02]  /*0480*/  LOP3.LUT R6, R6, 0xfffffff0, RZ, 0xc0, !PT ;  /* 0xfffffff006067812 */ /* 0x000fe400078ec0ff */
[----:B------:R-:W-:Y:S02]  /*0490*/  LOP3.LUT R10, R10, 0xfffffff0, RZ, 0xc0, !PT ;  /* 0xfffffff00a0a7812 */ /* 0x000fe400078ec0ff */
[----:B------:R-:W-:Y:S01]  /*04a0*/  LEA.HI R11, R11, R11, RZ, 0x1 ;  /* 0x0000000b0b0b7211 */ /* 0x000fe200078f08ff */
[----:B------:R-:W-:Y:S01]  /*04b0*/  IMAD.IADD R13, R3, 0x1, -R6 ;  /* 0x00000001030d7824 */ /* 0x000fe200078e0a06 */
[----:B------:R-:W-:Y:S01]  /*04c0*/  SHF.R.S32.HI R3, RZ, 0x1f, R12 ;  /* 0x0000001fff037819 */ /* 0x000fe2000001140c */
[----:B------:R-:W-:Y:S01]  /*04d0*/  IMAD.IADD R17, R9, 0x1, -R10 ;  /* 0x0000000109117824 */ /* 0x000fe200078e0a0a */
[----:B------:R-:W-:-:S02]  /*04e0*/  SHF.R.S32.HI R10, RZ, 0x1, R7 ;  /* 0x00000001ff0a7819 */ /* 0x000fc40000011407 */
[----:B------:R-:W-:Y:S02]  /*04f0*/  LEA.HI R3, R3, R12, RZ, 0x4 ;  /* 0x0000000c03037211 */ /* 0x000fe400078f20ff */
[----:B------:R-:W-:Y:S01]  /*0500*/  ISETP.GE.AND P1, PT, R13, c[0x0][0x180], PT ;  /* 0x000060000d007a0c */ /* 0x000fe20003f26270 */
[----:B------:R-:W-:Y:S01]  /*0510*/  IMAD.IADD R9, R38, 0x1, R10 ;  /* 0x0000000126097824 */ /* 0x000fe200078e020a */
[----:B------:R-:W-:Y:S02]  /*0520*/  LOP3.LUT R3, R3, 0xfffffff0, RZ, 0xc0, !PT ;  /* 0xfffffff003037812 */ /* 0x000fe400078ec0ff */
[----:B------:R-:W-:Y:S02]  /*0530*/  IADD3 R14, R2, 0x60, RZ ;  /* 0x00000060020e7810 */ /* 0x000fe40007ffe0ff */
[----:B------:R-:W-:Y:S01]  /*0540*/  ISETP.GE.OR P1, PT, R9, c[0x0][0x178], P1 ;  /* 0x00005e0009007a0c */ /* 0x000fe20000f26670 */
[----:B------:R-:W-:Y:S01]  /*0550*/  IMAD.IADD R18, R12, 0x1, -R3 ;  /* 0x000000010c127824 */ /* 0x000fe200078e0a03 */
[----:B------:R-:W-:Y:S01]  /*0560*/  SHF.R.S32.HI R15, RZ, 0x1, R8 ;  /* 0x00000001ff0f7819 */ /* 0x000fe20000011408 */
[----:B------:R-:W-:Y:S01]  /*0570*/  IMAD.SHL.U32 R7, R14, 0x8, RZ ;  /* 0x000000080e077824 */ /* 0x000fe200078e00ff */
[----:B------:R-:W-:-:S02]  /*0580*/  SHF.R.S32.HI R19, RZ, 0x1, R11 ;  /* 0x00000001ff137819 */ /* 0x000fc4000001140b */
[----:B------:R-:W-:Y:S01]  /*0590*/  ISETP.GE.AND P0, PT, R17, c[0x0][0x180], PT ;  /* 0x0000600011007a0c */ /* 0x000fe20003f06270 */
[----:B------:R-:W-:Y:S01]  /*05a0*/  IMAD.IADD R11, R38, 0x1, R15 ;  /* 0x00000001260b7824 */ /* 0x000fe200078e020f */
[----:B------:R-:W-:Y:S01]  /*05b0*/  ISETP.GE.AND P2, PT, R18, c[0x0][0x180], PT ;  /* 0x0000600012007a0c */ /* 0x000fe20003f46270 */
[----:B------:R-:W-:Y:S01]  /*05c0*/  IMAD.IADD R20, R38, 0x1, R19 ;  /* 0x0000000126147824 */ /* 0x000fe200078e0213 */
[----:B------:R-:W-:Y:S02]  /*05d0*/  SHF.R.S32.HI R6, RZ, 0x1f, R7 ;  /* 0x0000001fff067819 */ /* 0x000fe40000011407 */
[----:B------:R-:W-:Y:S02]  /*05e0*/  ISETP.GE.OR P0, PT, R11, c[0x0][0x178], P0 ;  /* 0x00005e000b007a0c */ /* 0x000fe40000706670 */
[----:B------:R-:W-:Y:S02]  /*05f0*/  ISETP.GE.OR P2, PT, R20, c[0x0][0x178], P2 ;  /* 0x00005e0014007a0c */ /* 0x000fe40001746670 */
[----:B------:R-:W-:Y:S01]  /*0600*/  LEA.HI R3, R6, R7, RZ, 0x4 ;  /* 0x0000000706037211 */ /* 0x000fe200078f20ff */
[----:B------:R-:W-:Y:S01]  /*0610*/  @!P1 IMAD R6, R9, c[0x0][0x180], RZ ;  /* 0x0000600009069a24 */ /* 0x000fe200078e02ff */
[----:B------:R-:W-:-:S02]  /*0620*/  @!P1 SHF.R.S32.HI R9, RZ, 0x1f, R13 ;  /* 0x0000001fff099819 */ /* 0x000fc4000001140d */
[----:B------:R-:W-:Y:S01]  /*0630*/  LOP3.LUT R8, R3, 0xfffffff0, RZ, 0xc0, !PT ;  /* 0xfffffff003087812 */ /* 0x000fe200078ec0ff */
[----:B------:R-:W-:Y:S01]  /*0640*/  @!P1 IMAD R3, R10, 0x18, R13 ;  /* 0x000000180a039824 */ /* 0x000fe200078e020d */
[----:B------:R-:W-:Y:S02]  /*0650*/  @!P1 IADD3 R16, P3, R13, R6, RZ ;  /* 0x000000060d109210 */ /* 0x000fe40007f7e0ff */
[----:B------:R-:W-:Y:S01]  /*0660*/  LEA.HI R14, R14, R14, RZ, 0x1 ;  /* 0x0000000e0e0e7211 */ /* 0x000fe200078f08ff */
[----:B------:R-:W-:Y:S01]  /*0670*/  IMAD.IADD R21, R7, 0x1, -R8 ;  /* 0x0000000107157824 */ /* 0x000fe200078e0a08 */
[----:B------:R-:W-:Y:S01]  /*0680*/  @!P1 LEA.HI.X.SX32 R7, R6, R9, 0x1, P3 ;  /* 0x0000000906079211 */ /* 0x000fe200018f0eff */
[----:B------:R-:W-:Y:S01]  /*0690*/  @!P0 IMAD R8, R11, c[0x0][0x180], RZ ;  /* 0x000060000b088a24 */ /* 0x000fe200078e02ff */
[--C-:B------:R-:W-:Y:S01]  /*06a0*/  @!P0 SHF.R.S32.HI R11, RZ, 0x1f, R17.reuse ;  /* 0x0000001fff0b8819 */ /* 0x100fe20000011411 */
[----:B------:R-:W-:Y:S01]  /*06b0*/  @!P2 IMAD R9, R20, c[0x0][0x180], RZ ;  /* 0x000060001409aa24 */ /* 0x000fe200078e02ff */
[----:B------:R-:W-:Y:S01]  /*06c0*/  @!P1 LEA R6, P3, R16, c[0x0][0x160], 0x1 ;  /* 0x0000580010069a11 */ /* 0x000fe200078608ff */
[----:B------:R-:W-:Y:S01]  /*06d0*/  @!P0 IMAD R12, R15, 0x18, R17 ;  /* 0x000000180f0c8824 */ /* 0x000fe200078e0211 */
[--C-:B------:R-:W-:Y:S01]  /*06e0*/  @!P2 SHF.R.S32.HI R10, RZ, 0x1f, R18.reuse ;  /* 0x0000001fff0aa819 */ /* 0x100fe20000011412 */
[----:B------:R-:W-:Y:S01]  /*06f0*/  @!P2 IMAD R13, R19, 0x18, R18 ;  /* 0x00000018130da824 */ /* 0x000fe200078e0212 */
[----:B------:R-:W-:Y:S01]  /*0700*/  @!P0 IADD3 R17, P4, R17, R8, RZ ;  /* 0x0000000811118210 */ /* 0x000fe20007f9e0ff */
[----:B------:R-:W-:Y:S01]  /*0710*/  @!P1 IMAD.SHL.U32 R3, R3, 0x2, RZ ;  /* 0x0000000203039824 */ /* 0x000fe200078e00ff */
[----:B------:R-:W-:Y:S01]  /*0720*/  @!P2 IADD3 R15, P5, R18, R9, RZ ;  /* 0x00000009120fa210 */ /* 0x000fe20007fbe0ff */
[----:B------:R-:W-:Y:S01]  /*0730*/  @!P2 IMAD.SHL.U32 R13, R13, 0x2, RZ ;  /* 0x000000020d0da824 */ /* 0x000fe200078e00ff */
[----:B------:R-:W-:-:S02]  /*0740*/  @!P1 LEA.HI.X R7, R16, c[0x0][0x164], R7, 0x1, P3 ;  /* 0x0000590010079a11 */ /* 0x000fc400018f0c07 */
[----:B------:R-:W-:Y:S02]  /*0750*/  @!P0 LEA.HI.X.SX32 R18, R8, R11, 0x1, P4 ;  /* 0x0000000b08128211 */ /* 0x000fe400020f0eff */
[----:B------:R-:W-:Y:S01]  /*0760*/  @!P2 LEA.HI.X.SX32 R16, R9, R10, 0x1, P5 ;  /* 0x0000000a0910a211 */ /* 0x000fe200028f0eff */
[----:B------:R-:W-:Y:S01]  /*0770*/  @!PT LDS RZ, [RZ] ;  /* 0x00000000fffff984 */ /* 0x000fe20000000800 */
[----:B------:R-:W-:Y:S01]  /*0780*/  @!PT LDS RZ, [RZ] ;  /* 0x00000000fffff984 */ /* 0x000fe20000000800 */
[----:B------:R-:W-:Y:S01]  /*0790*/  @!PT LDS RZ, [RZ] ;  /* 0x00000000fffff984 */ /* 0x000fe20000000800 */
[----:B------:R1:W-:Y:S01]  /*07a0*/  @!P1 LDGSTS.E.128 [R3+0x80], [R6.64] ;  /* 0x0008000006039fae */ /* 0x0003e2000b921c44 */
[----:B------:R-:W-:Y:S02]  /*07b0*/  @!P2 LEA R10, P4, R15, c[0x0][0x160], 0x1 ;  /* 0x000058000f0aaa11 */ /* 0x000fe400078808ff */
[----:B------:R-:W-:Y:S02]  /*07c0*/  @!P0 LEA R8, P3, R17, c[0x0][0x160], 0x1 ;  /* 0x0000580011088a11 */ /* 0x000fe400078608ff */
[----:B------:R-:W-:Y:S01]  /*07d0*/  @!P2 LEA.HI.X R11, R15, c[0x0][0x164], R16, 0x1, P4 ;  /* 0x000059000f0baa11 */ /* 0x000fe200020f0c10 */
[----:B------:R-:W-:Y:S01]  /*07e0*/  @!P0 IMAD.SHL.U32 R15, R12, 0x2, RZ ;  /* 0x000000020c0f8824 */ /* 0x000fe200078e00ff */
[----:B------:R-:W-:-:S02]  /*07f0*/  @!P0 LEA.HI.X R9, R17, c[0x0][0x164], R18, 0x1, P3 ;  /* 0x0000590011098a11 */ /* 0x000fc400018f0c12 */
[----:B------:R-:W-:Y:S02]  /*0800*/  SHF.R.S32.HI R17, RZ, 0x1, R14 ;  /* 0x00000001ff117819 */ /* 0x000fe4000001140e */
[----:B------:R-:W-:Y:S01]  /*0810*/  ISETP.GE.AND P1, PT, R21, c[0x0][0x180], PT ;  /* 0x0000600015007a0c */ /* 0x000fe20003f26270 */
[----:B------:R1:W-:Y:S01]  /*0820*/  @!P0 LDGSTS.E.128 [R15+0x80], [R8.64] ;  /* 0x00080000080f8fae */ /* 0x0003e2000b921c44 */
[----:B------:R-:W-:Y:S01]  /*0830*/  ISETP.GE.AND P0, PT, R2, RZ, PT ;  /* 0x000000ff0200720c */ /* 0x000fe20003f06270 */
[----:B------:R-:W-:Y:S01]  /*0840*/  IMAD.IADD R14, R38, 0x1, R17 ;  /* 0x00000001260e7824 */ /* 0x000fe200078e0211 */
[----:B------:R-:W-:Y:S01]  /*0850*/  IADD3 R12, R2, 0x80, RZ ;  /* 0x00000080020c7810 */ /* 0x000fe20007ffe0ff */
[----:B------:R1:W-:Y:S03]  /*0860*/  @!P2 LDGSTS.E.128 [R13+0x80], [R10.64] ;  /* 0x000800000a0dafae */ /* 0x0003e6000b921c44 */
[----:B------:R-:W-:-:S13]  /*0870*/  ISETP.GE.OR P1, PT, R14, c[0x0][0x178], P1 ;  /* 0x00005e000e007a0c */ /* 0x000fda0000f26670 */
[----:B------:R-:W-:Y:S05]  /*0880*/  @P1 BRA `(.L_x_11) ;  /* 0x0000009000001947 */ /* 0x000fea0003800000 */
[----:B-1----:R-:W-:Y:S01]  /*0890*/  IMAD R2, R14, c[0x0][0x180], RZ ;  /* 0x000060000e027a24 */ /* 0x002fe200078e02ff */
[--C-:B------:R-:W-:Y:S01]  /*08a0*/  SHF.R.S32.HI R3, RZ, 0x1f, R21.reuse ;  /* 0x0000001fff037819 */ /* 0x100fe20000011415 */
[----:B------:R-:W-:-:S03]  /*08b0*/  IMAD R6, R17, 0x18, R21 ;  /* 0x0000001811067824 */ /* 0x000fc600078e0215 */
[----:B------:R-:W-:-:S04]  /*08c0*/  IADD3 R7, P1, R21, R2, RZ ;  /* 0x0000000215077210 */ /* 0x000fc80007f3e0ff */
[----:B------:R-:W-:Y:S02]  /*08d0*/  LEA.HI.X.SX32 R8, R2, R3, 0x1, P1 ;  /* 0x0000000302087211 */ /* 0x000fe400008f0eff */
[----:B------:R-:W-:-:S04]  /*08e0*/  LEA R2, P1, R7, c[0x0][0x160], 0x1 ;  /* 0x0000580007027a11 */ /* 0x000fc800078208ff */
[----:B------:R-:W-:Y:S01]  /*08f0*/  LEA.HI.X R3, R7, c[0x0][0x164], R8, 0x1, P1 ;  /* 0x0000590007037a11 */ /* 0x000fe200008f0c08 */
[----:B------:R-:W-:-:S05]  /*0900*/  IMAD.SHL.U32 R7, R6, 0x2, RZ ;  /* 0x0000000206077824 */ /* 0x000fca00078e00ff */
[----:B------:R1:W-:Y:S03]  /*0910*/  LDGSTS.E.128 [R7+0x80], [R2.64] ;  /* 0x0008000002077fae */ /* 0x0003e6000b921c44 */
.L_x_11:
[----:B-1----:R-:W-:Y:S05]  /*0920*/  BSYNC B2 ;  /* 0x0000000000027941 */ /* 0x002fea0003800000 */
.L_x_10:
[----:B------:R-:W-:Y:S01]  /*0930*/  IMAD.MOV.U32 R2, RZ, RZ, R12 ;  /* 0x000000ffff027224 */ /* 0x000fe200078e000c */
[----:B------:R-:W-:Y:S05]  /*0940*/  @!P0 BRA `(.L_x_12) ;  /* 0xfffffa7000008947 */ /* 0x000fea000383ffff */
.L_x_9:
[----:B------:R-:W-:Y:S05]  /*0950*/  BSYNC B1 ;  /* 0x0000000000017941 */ /* 0x000fea0003800000 */
.L_x_8:
[C---:B------:R-:W-:Y:S01]  /*0960*/  IMNMX R3, R4.reuse, 0x60, !PT ;  /* 0x0000006004037817 */ /* 0x040fe20007800200 */
[----:B------:R-:W-:Y:S03]  /*0970*/  BSSY B1, `(.L_x_13) ;  /* 0x0000026000017945 */ /* 0x000fe60003800000 */
[----:B------:R-:W-:-:S04]  /*0980*/  IADD3 R3, -R4, 0x1f, R3 ;  /* 0x0000001f04037810 */ /* 0x000fc80007ffe103 */
[----:B------:R-:W-:-:S04]  /*0990*/  LEA.HI R2, R3, 0x1, RZ, 0x1b ;  /* 0x0000000103027811 */ /* 0x000fc800078fd8ff */
[----:B-1----:R-:W-:Y:S01]  /*09a0*/  LOP3.LUT P0, R6, R2, 0x3, RZ, 0xc0, !PT ;  /* 0x0000000302067812 */ /* 0x002fe2000780c0ff */
[----:B------:R-:W-:-:S12]  /*09b0*/  IMAD.MOV.U32 R2, RZ, RZ, R4 ;  /* 0x000000ffff027224 */ /* 0x000fd800078e0004 */
[----:B------:R-:W-:Y:S05]  /*09c0*/  @!P0 BRA `(.L_x_14) ;  /* 0x0000020000008947 */ /* 0x000fea0003800000 */
[----:B------:R-:W-:Y:S02]  /*09d0*/  IMAD.MOV.U32 R8, RZ, RZ, R6 ;  /* 0x000000ffff087224 */ /* 0x000fe400078e0006 */
[----:B------:R-:W-:-:S04]  /*09e0*/  IMAD.MOV.U32 R2, RZ, RZ, R4 ;  /* 0x000000ffff027224 */ /* 0x000fc800078e0004 */
.L_x_17:
[----:B-1----:R-:W-:Y:S01]  /*09f0*/  IMAD.SHL.U32 R6, R2, 0x8, RZ ;  /* 0x0000000802067824 */ /* 0x002fe200078e00ff */
[----:B------:R-:W-:Y:S01]  /*0a00*/  SHF.R.S32.HI R9, RZ, 0x1f, R2 ;  /* 0x0000001fff097819 */ /* 0x000fe20000011402 */
[----:B------:R-:W-:Y:S01]  /*0a10*/  BSSY B2, `(.L_x_15) ;  /* 0x0000019000027945 */ /* 0x000fe20003800000 */
[----:B------:R-:W-:Y:S02]  /*0a20*/  IADD3 R8, R8, -0x1, RZ ;  /* 0xffffffff08087810 */ /* 0x000fe40007ffe0ff */
[----:B------:R-:W-:Y:S02]  /*0a30*/  SHF.R.S32.HI R7, RZ, 0x1f, R6 ;  /* 0x0000001fff077819 */ /* 0x000fe40000011406 */
[----:B------:R-:W-:Y:S02]  /*0a40*/  LEA.HI R9, R9, R2, RZ, 0x3 ;  /* 0x0000000209097211 */ /* 0x000fe400078f18ff */
[----:B------:R-:W-:-:S02]  /*0a50*/  LEA.HI R7, R7, R6, RZ, 0x6 ;  /* 0x0000000607077211 */ /* 0x000fc400078f30ff */
[----:B------:R-:W-:Y:S02]  /*0a60*/  SHF.R.S32.HI R12, RZ, 0x3, R9 ;  /* 0x00000003ff0c7819 */ /* 0x000fe40000011409 */
[----:B------:R-:W-:Y:S02]  /*0a70*/  LOP3.LUT R7, R7, 0xffffffc0, RZ, 0xc0, !PT ;  /* 0xffffffc007077812 */ /* 0x000fe400078ec0ff */
[----:B------:R-:W-:-:S03]  /*0a80*/  ISETP.NE.AND P1, PT, R8, RZ, PT ;  /* 0x000000ff0800720c */ /* 0x000fc60003f25270 */
[----:B------:R-:W-:-:S04]  /*0a90*/  IMAD.IADD R11, R6, 0x1, -R7 ;  /* 0x00000001060b7824 */ /* 0x000fc800078e0a07 */
[----:B------:R-:W-:-:S05]  /*0aa0*/  IMAD.IADD R13, R0, 0x1, R11 ;  /* 0x00000001000d7824 */ /* 0x000fca00078e020b */
[----:B------:R-:W-:-:S04]  /*0ab0*/  ISETP.GE.AND P0, PT, R13, c[0x0][0x17c], PT ;  /* 0x00005f000d007a0c */ /* 0x000fc80003f06270 */
[----:B------:R-:W-:-:S13]  /*0ac0*/  ISETP.GE.OR P0, PT, R12, c[0x0][0x180], P0 ;  /* 0x000060000c007a0c */ /* 0x000fda0000706670 */
[----:B------:R-:W-:Y:S05]  /*0ad0*/  @P0 BRA `(.L_x_16) ;  /* 0x000000c000000947 */ /* 0x000fea0003800000 */
[C---:B------:R-:W-:Y:S01]  /*0ae0*/  IMAD R6, R12.reuse, c[0x0][0x17c], RZ ;  /* 0x00005f000c067a24 */ /* 0x040fe200078e02ff */
[----:B------:R-:W-:Y:S01]  /*0af0*/  SHF.R.S32.HI R7, RZ, 0x1f, R13 ;  /* 0x0000001fff077819 */ /* 0x000fe2000001140d */
[----:B------:R-:W-:-:S03]  /*0b00*/  IMAD R9, R12, 0x48, R11 ;  /* 0x000000480c097824 */ /* 0x000fc600078e020b */
[----:B------:R-:W-:Y:S01]  /*0b10*/  IADD3 R10, P0, R13, R6, RZ ;  /* 0x000000060d0a7210 */ /* 0x000fe20007f1e0ff */
[----:B------:R-:W-:-:S03]  /*0b20*/  IMAD.SHL.U32 R9, R9, 0x2, RZ ;  /* 0x0000000209097824 */ /* 0x000fc600078e00ff */
[----:B------:R-:W-:Y:S02]  /*0b30*/  LEA.HI.X.SX32 R7, R6, R7, 0x1, P0 ;  /* 0x0000000706077211 */ /* 0x000fe400000f0eff */
[----:B------:R-:W-:-:S04]  /*0b40*/  LEA R6, P0, R10, c[0x0][0x168], 0x1 ;  /* 0x00005a000a067a11 */ /* 0x000fc800078008ff */
[----:B------:R-:W-:-:S05]  /*0b50*/  LEA.HI.X R7, R10, c[0x0][0x16c], R7, 0x1, P0 ;  /* 0x00005b000a077a11 */ /* 0x000fca00000f0c07 */
[----:B------:R-:W-:Y:S01]  /*0b60*/  @!PT LDS RZ, [RZ] ;  /* 0x00000000fffff984 */ /* 0x000fe20000000800 */
[----:B------:R-:W-:Y:S01]  /*0b70*/  @!PT LDS RZ, [RZ] ;  /* 0x00000000fffff984 */ /* 0x000fe20000000800 */
[----:B------:R-:W-:Y:S01]  /*0b80*/  @!PT LDS RZ, [RZ] ;  /* 0x00000000fffff984 */ /* 0x000fe20000000800 */
[----:B------:R1:W-:Y:S04]  /*0b90*/  LDGSTS.E.128 [R9+0x1880], [R6.64] ;  /* 0x0188000006097fae */ /* 0x0003e8000b921c44 */
.L_x_16:
[----:B------:R-:W-:Y:S05]  /*0ba0*/  BSYNC B2 ;  /* 0x0000000000027941 */ /* 0x000fea0003800000 */
.L_x_15:
[----:B------:R-:W-:Y:S01]  /*0bb0*/  IADD3 R2, R2, 0x20, RZ ;  /* 0x0000002002027810 */ /* 0x000fe20007ffe0ff */
[----:B------:R-:W-:Y:S05]  /*0bc0*/  @P1 BRA `(.L_x_17) ;  /* 0xfffffe2000001947 */ /* 0x000fea000383ffff */
.L_x_14:
[----:B------:R-:W-:Y:S05]  /*0bd0*/  BSYNC B1 ;  /* 0x0000000000017941 */ /* 0x000fea0003800000 */
.L_x_13:
[----:B------:R-:W-:Y:S01]  /*0be0*/  ISETP.GE.U32.AND P0, PT, R3, 0x60, PT ;  /* 0x000000600300780c */ /* 0x000fe20003f06070 */
[----:B------:R-:W-:-:S12]  /*0bf0*/  BSSY B1, `(.L_x_18) ;  /* 0x000005f000017945 */ /* 0x000fd80003800000 */
[----:B------:R-:W-:Y:S05]  /*0c00*/  @!P0 BRA `(.L_x_19) ;  /* 0x000005d000008947 */ /* 0x000fea0003800000 */
.L_x_22:
[C---:B------:R-:W-:Y:S01]  /*0c10*/  IMAD.SHL.U32 R3, R2.reuse, 0x8, RZ ;  /* 0x0000000802037824 */ /* 0x040fe200078e00ff */
[C---:B-1----:R-:W-:Y:S01]  /*0c20*/  IADD3 R7, R2.reuse, 0x20, RZ ;  /* 0x0000002002077810 */ /* 0x042fe20007ffe0ff */
[----:B------:R-:W-:Y:S01]  /*0c30*/  BSSY B2, `(.L_x_20) ;  /* 0x0000058000027945 */ /* 0x000fe20003800000 */
[----:B------:R-:W-:Y:S02]  /*0c40*/  IADD3 R10, R2, 0x40, RZ ;  /* 0x00000040020a7810 */ /* 0x000fe40007ffe0ff */
[----:B------:R-:W-:Y:S01]  /*0c50*/  SHF.R.S32.HI R6, RZ, 0x1f, R3 ;  /* 0x0000001fff067819 */ /* 0x000fe20000011403 */
[----:B------:R-:W-:Y:S01]  /*0c60*/  IMAD.SHL.U32 R9, R7, 0x8, RZ ;  /* 0x0000000807097824 */ /* 0x000fe200078e00ff */
[----:B------:R-:W-:Y:S01]  /*0c70*/  SHF.R.S32.HI R11, RZ, 0x1f, R10 ;  /* 0x0000001fff0b7819 */ /* 0x000fe2000001140a */
[----:B------:R-:W-:Y:S01]  /*0c80*/  IMAD.SHL.U32 R12, R10, 0x8, RZ ;  /* 0x000000080a0c7824 */ /* 0x000fe200078e00ff */
[----:B------:R-:W-:Y:S02]  /*0c90*/  LEA.HI R6, R6, R3, RZ, 0x6 ;  /* 0x0000000306067211 */ /* 0x000fe400078f30ff */
[----:B------:R-:W-:-:S02]  /*0ca0*/  LEA.HI R11, R11, R10, RZ, 0x3 ;  /* 0x0000000a0b0b7211 */ /* 0x000fc400078f18ff */
[----:B------:R-:W-:Y:S02]  /*0cb0*/  LOP3.LUT R6, R6, 0xffffffc0, RZ, 0xc0, !PT ;  /* 0xffffffc006067812 */ /* 0x000fe400078ec0ff */
[----:B------:R-:W-:Y:S02]  /*0cc0*/  SHF.R.S32.HI R10, RZ, 0x1f, R9 ;  /* 0x0000001fff0a7819 */ /* 0x000fe40000011409 */
[----:B------:R-:W-:Y:S01]  /*0cd0*/  SHF.R.S32.HI R8, RZ, 0x1f, R7 ;  /* 0x0000001fff087819 */ /* 0x000fe20000011407 */
[----:B------:R-:W-:Y:S01]  /*0ce0*/  IMAD.IADD R17, R3, 0x1, -R6 ;  /* 0x0000000103117824 */ /* 0x000fe200078e0a06 */
[----:B------:R-:W-:Y:S02]  /*0cf0*/  SHF.R.S32.HI R13, RZ, 0x1f, R12 ;  /* 0x0000001fff0d7819 */ /* 0x000fe4000001140c */
[----:B------:R-:W-:Y:S01]  /*0d00*/  LEA.HI R10, R10, R9, RZ, 0x6 ;  /* 0x000000090a0a7211 */ /* 0x000fe200078f30ff */
[----:B------:R-:W-:Y:S01]  /*0d10*/  IMAD.IADD R15, R0, 0x1, R17 ;  /* 0x00000001000f7824 */ /* 0x000fe200078e0211 */
[----:B------:R-:W-:-:S02]  /*0d20*/  LEA.HI R8, R8, R7, RZ, 0x3 ;  /* 0x0000000708087211 */ /* 0x000fc400078f18ff */
[----:B------:R-:W-:Y:S02]  /*0d30*/  SHF.R.S32.HI R7, RZ, 0x1f, R2 ;  /* 0x0000001fff077819 */ /* 0x000fe40000011402 */
[----:B------:R-:W-:Y:S02]  /*0d40*/  LEA.HI R13, R13, R12, RZ, 0x6 ;  /* 0x0000000c0d0d7211 */ /* 0x000fe400078f30ff */
[----:B------:R-:W-:Y:S02]  /*0d50*/  LOP3.LUT R10, R10, 0xffffffc0, RZ, 0xc0, !PT ;  /* 0xffffffc00a0a7812 */ /* 0x000fe400078ec0ff */
[----:B------:R-:W-:Y:S02]  /*0d60*/  LEA.HI R7, R7, R2, RZ, 0x3 ;  /* 0x0000000207077211 */ /* 0x000fe400078f18ff */
[----:B------:R-:W-:Y:S01]  /*0d70*/  LOP3.LUT R13, R13, 0xffffffc0, RZ, 0xc0, !PT ;  /* 0xffffffc00d0d7812 */ /* 0x000fe200078ec0ff */
[----:B------:R-:W-:Y:S01]  /*0d80*/  IMAD.IADD R19, R9, 0x1, -R10 ;  /* 0x0000000109137824 */ /* 0x000fe200078e0a0a */
[----:B------:R-:W-:-:S02]  /*0d90*/  SHF.R.S32.HI R14, RZ, 0x3, R7 ;  /* 0x00000003ff0e7819 */ /* 0x000fc40000011407 */
[----:B------:R-:W-:Y:S01]  /*0da0*/  ISETP.GE.AND P1, PT, R15, c[0x0][0x17c], PT ;  /* 0x00005f000f007a0c */ /* 0x000fe20003f26270 */
[----:B------:R-:W-:Y:S01]  /*0db0*/  IMAD.IADD R23, R12, 0x1, -R13 ;  /* 0x000000010c177824 */ /* 0x000fe200078e0a0d */
[----:B------:R-:W-:Y:S01]  /*0dc0*/  IADD3 R3, R2, 0x60, RZ ;  /* 0x0000006002037810 */ /* 0x000fe20007ffe0ff */
[----:B------:R-:W-:Y:S01]  /*0dd0*/  IMAD.IADD R21, R0, 0x1, R19 ;  /* 0x0000000100157824 */ /* 0x000fe200078e0213 */
[----:B------:R-:W-:Y:S01]  /*0de0*/  ISETP.GE.OR P1, PT, R14, c[0x0][0x180], P1 ;  /* 0x000060000e007a0c */ /* 0x000fe20000f26670 */
[----:B------:R-:W-:Y:S01]  /*0df0*/  IMAD.IADD R22, R0, 0x1, R23 ;  /* 0x0000000100167824 */ /* 0x000fe200078e0217 */
[----:B------:R-:W-:Y:S01]  /*0e00*/  SHF.R.S32.HI R12, RZ, 0x3, R8 ;  /* 0x00000003ff0c7819 */ /* 0x000fe20000011408 */
[----:B------:R-:W-:Y:S01]  /*0e10*/  IMAD.SHL.U32 R7, R3, 0x8, RZ ;  /* 0x0000000803077824 */ /* 0x000fe200078e00ff */
[----:B------:R-:W-:Y:S02]  /*0e20*/  ISETP.GE.AND P0, PT, R21, c[0x0][0x17c], PT ;  /* 0x00005f0015007a0c */ /* 0x000fe40003f06270 */
[----:B------:R-:W-:-:S02]  /*0e30*/  SHF.R.S32.HI R20, RZ, 0x3, R11 ;  /* 0x00000003ff147819 */ /* 0x000fc4000001140b */
[----:B------:R-:W-:Y:S02]  /*0e40*/  ISETP.GE.AND P2, PT, R22, c[0x0][0x17c], PT ;  /* 0x00005f0016007a0c */ /* 0x000fe40003f46270 */
[----:B------:R-:W-:Y:S02]  /*0e50*/  SHF.R.S32.HI R6, RZ, 0x1f, R7 ;  /* 0x0000001fff067819 */ /* 0x000fe40000011407 */
[----:B------:R-:W-:Y:S02]  /*0e60*/  ISETP.GE.OR P0, PT, R12, c[0x0][0x180], P0 ;  /* 0x000060000c007a0c */ /* 0x000fe40000706670 */
[----:B------:R-:W-:Y:S02]  /*0e70*/  ISETP.GE.OR P2, PT, R20, c[0x0][0x180], P2 ;  /* 0x0000600014007a0c */ /* 0x000fe40001746670 */
[----:B------:R-:W-:Y:S01]  /*0e80*/  LEA.HI R9, R6, R7, RZ, 0x6 ;  /* 0x0000000706097211 */ /* 0x000fe200078f30ff */
[----:B------:R-:W-:Y:S01]  /*0e90*/  @!P1 IMAD R6, R14, c[0x0][0x17c], RZ ;  /* 0x00005f000e069a24 */ /* 0x000fe200078e02ff */
[----:B------:R-:W-:-:S02]  /*0ea0*/  SHF.R.S32.HI R8, RZ, 0x1f, R3 ;  /* 0x0000001fff087819 */ /* 0x000fc40000011403 */
[----:B------:R-:W-:Y:S02]  /*0eb0*/  LOP3.LUT R10, R9, 0xffffffc0, RZ, 0xc0, !PT ;  /* 0xffffffc0090a7812 */ /* 0x000fe400078ec0ff */
[----:B------:R-:W-:Y:S02]  /*0ec0*/  @!P1 SHF.R.S32.HI R9, RZ, 0x1f, R15 ;  /* 0x0000001fff099819 */ /* 0x000fe4000001140f */
[----:B------:R-:W-:Y:S01]  /*0ed0*/  @!P1 IADD3 R15, P3, R15, R6, RZ ;  /* 0x000000060f0f9210 */ /* 0x000fe20007f7e0ff */
[----:B------:R-:W-:Y:S01]  /*0ee0*/  IMAD.IADD R24, R7, 0x1, -R10 ;  /* 0x0000000107187824 */ /* 0x000fe200078e0a0a */
[----:B------:R-:W-:Y:S01]  /*0ef0*/  LEA.HI R13, R8, R3, RZ, 0x3 ;  /* 0x00000003080d7211 */ /* 0x000fe200078f18ff */
[----:B------:R-:W-:Y:S01]  /*0f00*/  @!P0 IMAD R8, R12, c[0x0][0x17c], RZ ;  /* 0x00005f000c088a24 */ /* 0x000fe200078e02ff */
[----:B------:R-:W-:Y:S01]  /*0f10*/  @!P1 LEA.HI.X.SX32 R18, R6, R9, 0x1, P3 ;  /* 0x0000000906129211 */ /* 0x000fe200018f0eff */
[----:B------:R-:W-:Y:S01]  /*0f20*/  @!P2 IMAD R9, R20, c[0x0][0x17c], RZ ;  /* 0x00005f001409aa24 */ /* 0x000fe200078e02ff */
[----:B------:R-:W-:Y:S01]  /*0f30*/  @!P0 SHF.R.S32.HI R11, RZ, 0x1f, R21 ;  /* 0x0000001fff0b8819 */ /* 0x000fe20000011415 */
[----:B------:R-:W-:Y:S01]  /*0f40*/  @!P1 IMAD R3, R14, 0x48, R17 ;  /* 0x000000480e039824 */ /* 0x000fe200078e0211 */
[----:B------:R-:W-:Y:S01]  /*0f50*/  @!P1 LEA R6, P3, R15, c[0x0][0x168], 0x1 ;  /* 0x00005a000f069a11 */ /* 0x000fe200078608ff */
[----:B------:R-:W-:Y:S01]  /*0f60*/  @!P0 IMAD R12, R12, 0x48, R19 ;  /* 0x000000480c0c8824 */ /* 0x000fe200078e0213 */
[----:B------:R-:W-:Y:S01]  /*0f70*/  @!P0 IADD3 R16, P4, R21, R8, RZ ;  /* 0x0000000815108210 */ /* 0x000fe20007f9e0ff */
[----:B------:R-:W-:Y:S01]  /*0f80*/  IMAD.IADD R19, R0, 0x1, R24 ;  /* 0x0000000100137824 */ /* 0x000fe200078e0218 */
[----:B------:R-:W-:-:S02]  /*0f90*/  @!P2 SHF.R.S32.HI R10, RZ, 0x1f, R22 ;  /* 0x0000001fff0aa819 */ /* 0x000fc40000011416 */
[----:B------:R-:W-:Y:S02]  /*0fa0*/  @!P2 IADD3 R14, P5, R22, R9, RZ ;  /* 0x00000009160ea210 */ /* 0x000fe40007fbe0ff */
[----:B------:R-:W-:Y:S01]  /*0fb0*/  @!P1 LEA.HI.X R7, R15, c[0x0][0x16c], R18, 0x1, P3 ;  /* 0x00005b000f079a11 */ /* 0x000fe200018f0c12 */
[----:B------:R-:W-:Y:S01]  /*0fc0*/  @!P1 IMAD.SHL.U32 R15, R3, 0x2, RZ ;  /* 0x00000002030f9824 */ /* 0x000fe200078e00ff */
[----:B------:R-:W-:Y:S01]  /*0fd0*/  @!P0 LEA.HI.X.SX32 R17, R8, R11, 0x1, P4 ;  /* 0x0000000b08118211 */ /* 0x000fe200020f0eff */
[----:B------:R-:W-:Y:S01]  /*0fe0*/  @!P2 IMAD R3, R20, 0x48, R23 ;  /* 0x000000481403a824 */ /* 0x000fe200078e0217 */
[----:B------:R-:W-:Y:S02]  /*0ff0*/  @!P0 LEA R8, P3, R16, c[0x0][0x168], 0x1 ;  /* 0x00005a0010088a11 */ /* 0x000fe400078608ff */
[----:B------:R-:W-:Y:S01]  /*1000*/  @!P2 LEA.HI.X.SX32 R11, R9, R10, 0x1, P5 ;  /* 0x0000000a090ba211 */ /* 0x000fe200028f0eff */
[----:B------:R-:W-:Y:S01]  /*1010*/  @!P2 IMAD.SHL.U32 R3, R3, 0x2, RZ ;  /* 0x000000020303a824 */ /* 0x000fe200078e00ff */
[----:B------:R-:W-:Y:S01]  /*1020*/  @!P2 LEA R10, P4, R14, c[0x0][0x168], 0x1 ;  /* 0x00005a000e0aaa11 */ /* 0x000fe200078808ff */
[----:B------:R-:W-:Y:S01]  /*1030*/  @!PT LDS RZ, [RZ] ;  /* 0x00000000fffff984 */ /* 0x000fe20000000800 */
[----:B------:R-:W-:Y:S01]  /*1040*/  @!PT LDS RZ, [RZ] ;  /* 0x00000000fffff984 */ /* 0x000fe20000000800 */
[----:B------:R-:W-:Y:S01]  /*1050*/  @!PT LDS RZ, [RZ] ;  /* 0x00000000fffff984 */ /* 0x000fe20000000800 */
[----:B------:R1:W-:Y:S01]  /*1060*/  @!P1 LDGSTS.E.128 [R15+0x1880], [R6.64] ;  /* 0x01880000060f9fae */ /* 0x0003e2000b921c44 */
[----:B------:R-:W-:Y:S01]  /*1070*/  @!P0 LEA.HI.X R9, R16, c[0x0][0x16c], R17, 0x1, P3 ;  /* 0x00005b0010098a11 */ /* 0x000fe200018f0c11 */
[----:B------:R-:W-:Y:S01]  /*1080*/  @!P0 IMAD.SHL.U32 R17, R12, 0x2, RZ ;  /* 0x000000020c118824 */ /* 0x000fe200078e00ff */
[----:B------:R-:W-:-:S02]  /*1090*/  @!P2 LEA.HI.X R11, R14, c[0x0][0x16c], R11, 0x1, P4 ;  /* 0x00005b000e0baa11 */ /* 0x000fc400020f0c0b */
[----:B------:R-:W-:Y:S02]  /*10a0*/  SHF.R.S32.HI R13, RZ, 0x3, R13 ;  /* 0x00000003ff0d7819 */ /* 0x000fe4000001140d */
[----:B------:R1:W-:Y:S01]  /*10b0*/  @!P0 LDGSTS.E.128 [R17+0x1880], [R8.64] ;  /* 0x0188000008118fae */ /* 0x0003e2000b921c44 */
[----:B------:R-:W-:Y:S02]  /*10c0*/  ISETP.GE.AND P1, PT, R19, c[0x0][0x17c], PT ;  /* 0x00005f0013007a0c */ /* 0x000fe40003f26270 */
[C---:B------:R-:W-:Y:S01]  /*10d0*/  ISETP.GE.AND P0, PT, R2.reuse, RZ, PT ;  /* 0x000000ff0200720c */ /* 0x040fe20003f06270 */
[----:B------:R1:W-:Y:S01]  /*10e0*/  @!P2 LDGSTS.E.128 [R3+0x1880], [R10.64] ;  /* 0x018800000a03afae */ /* 0x0003e2000b921c44 */
[----:B------:R-:W-:Y:S02]  /*10f0*/  ISETP.GE.OR P1, PT, R13, c[0x0][0x180], P1 ;  /* 0x000060000d007a0c */ /* 0x000fe40000f26670 */
[----:B------:R-:W-:-:S11]  /*1100*/  IADD3 R12, R2, 0x80, RZ ;  /* 0x00000080020c7810 */ /* 0x000fd60007ffe0ff */
[----:B------:R-:W-:Y:S05]  /*1110*/  @P1 BRA `(.L_x_21) ;  /* 0x0000009000001947 */ /* 0x000fea0003800000 */
[C---:B-1----:R-:W-:Y:S01]  /*1120*/  IMAD R2, R13.reuse, c[0x0][0x17c], RZ ;  /* 0x00005f000d027a24 */ /* 0x042fe200078e02ff */
[----:B------:R-:W-:Y:S01]  /*1130*/  SHF.R.S32.HI R3, RZ, 0x1f, R19 ;  /* 0x0000001fff037819 */ /* 0x000fe20000011413 */
[----:B------:R-:W-:-:S03]  /*1140*/  IMAD R6, R13, 0x48, R24 ;  /* 0x000000480d067824 */ /* 0x000fc600078e0218 */
[----:B------:R-:W-:-:S04]  /*1150*/  IADD3 R7, P1, R19, R2, RZ ;  /* 0x0000000213077210 */ /* 0x000fc80007f3e0ff */
[----:B------:R-:W-:Y:S02]  /*1160*/  LEA.HI.X.SX32 R8, R2, R3, 0x1, P1 ;  /* 0x0000000302087211 */ /* 0x000fe400008f0eff */
[----:B------:R-:W-:-:S04]  /*1170*/  LEA R2, P1, R7, c[0x0][0x168], 0x1 ;  /* 0x00005a0007027a11 */ /* 0x000fc800078208ff */
[----:B------:R-:W-:Y:S01]  /*1180*/  LEA.HI.X R3, R7, c[0x0][0x16c], R8, 0x1, P1 ;  /* 0x00005b0007037a11 */ /* 0x000fe200008f0c08 */
[----:B------:R-:W-:-:S05]  /*1190*/  IMAD.SHL.U32 R7, R6, 0x2, RZ ;  /* 0x0000000206077824 */ /* 0x000fca00078e00ff */
[----:B------:R1:W-:Y:S03]  /*11a0*/  LDGSTS.E.128 [R7+0x1880], [R2.64] ;  /* 0x0188000002077fae */ /* 0x0003e6000b921c44 */
.L_x_21:
[----:B-1----:R-:W-:Y:S05]  /*11b0*/  BSYNC B2 ;  /* 0x0000000000027941 */ /* 0x002fea0003800000 */
.L_x_20:
[----:B------:R-:W-:Y:S01]  /*11c0*/  IMAD.MOV.U32 R2, RZ, RZ, R12 ;  /* 0x000000ffff027224 */ /* 0x000fe200078e000c */
[----:B------:R-:W-:Y:S05]  /*11d0*/  @!P0 BRA `(.L_x_22) ;  /* 0xfffffa3000008947 */ /* 0x000fea000383ffff */
.L_x_19:
[----:B------:R-:W-:Y:S05]  /*11e0*/  BSYNC B1 ;  /* 0x0000000000017941 */ /* 0x000fea0003800000 */
.L_x_18:
[----:B------:R-:W0:Y:S02]  /*11f0*/  LDGDEPBAR ;  /* 0x00000000000079af */ /* 0x000e240000000000 */
.L_x_2:
[----:B------:R-:W-:-:S04]  /*1200*/  DEPBAR.LE SB0, 0x0 ;  /* 0x000080000000791a */ /* 0x000fc80000000000 */
.L_x_1:
[----:B------:R-:W-:Y:S05]  /*1210*/  BSYNC B0 ;  /* 0x0000000000007941 */ /* 0x000fea0003800000 */
.L_x_0:
[----:B------:R-:W-:Y:S01]  /*1220*/  IMAD.MOV.U32 R54, RZ, RZ, c[0x0][0x180] ;  /* 0x00006000ff367624 */ /* 0x000fe200078e00ff */
[----:B------:R-:W-:Y:S01]  /*1230*/  BAR.SYNC.DEFER_BLOCKING 0x0 ;  /* 0x0000000000007b1d */ /* 0x000fe20000010000 */
[----:B------:R-:W-:Y:S01]  /*1240*/  IMAD.MOV.U32 R30, RZ, RZ, RZ ;  /* 0x000000ffff1e7224 */ /* 0x000fe200078e00ff */
[----:B------:R-:W-:Y:S01]  /*1250*/  CS2R R28, SRZ ;  /* 0x00000000001c7805 */ /* 0x000fe2000001ff00 */
[----:B------:R-:W-:Y:S01]  /*1260*/  IMAD.MOV.U32 R32, RZ, RZ, RZ ;  /* 0x000000ffff207224 */ /* 0x000fe200078e00ff */
[----:B------:R-:W-:Y:S01]  /*1270*/  ISETP.GE.AND P0, PT, R54, 0x1, PT ;  /* 0x000000013600780c */ /* 0x000fe20003f06270 */
[----:B------:R-:W-:Y:S01]  /*1280*/  CS2R R26, SRZ ;  /* 0x00000000001a7805 */ /* 0x000fe2000001ff00 */
[----:B------:R-:W-:Y:S01]  /*1290*/  IMAD.MOV.U32 R34, RZ, RZ, RZ ;  /* 0x000000ffff227224 */ /* 0x000fe200078e00ff */
[----:B------:R-:W-:Y:S01]  /*12a0*/  CS2R R24, SRZ ;  /* 0x0000000000187805 */ /* 0x000fe2000001ff00 */
[----:B------:R-:W-:Y:S01]  /*12b0*/  IMAD.MOV.U32 R36, RZ, RZ, RZ ;  /* 0x000000ffff247224 */ /* 0x000fe200078e00ff */
[----:B------:R-:W-:-:S08]  /*12c0*/  CS2R R2, SRZ ;  /* 0x0000000000027805 */ /* 0x000fd0000001ff00 */
[----:B------:R-:W-:Y:S05]  /*12d0*/  @!P0 BRA `(.L_x_23) ;  /* 0x00001c5000008947 */ /* 0x000fea0003800000 */
[----:B------:R-:W-:Y:S01]  /*12e0*/  IADD3 R54, R54, 0xf, RZ ;  /* 0x0000000f36367810 */ /* 0x000fe20007ffe0ff */
[C---:B------:R-:W-:Y:S01]  /*12f0*/  IMAD.SHL.U32 R41, R4.reuse, 0x8, RZ ;  /* 0x0000000804297824 */ /* 0x040fe200078e00ff */
[C---:B-1----:R-:W-:Y:S01]  /*1300*/  IADD3 R7, R4.reuse, 0x40, RZ ;  /* 0x0000004004077810 */ /* 0x042fe20007ffe0ff */
[----:B------:R-:W-:Y:S01]  /*1310*/  IMAD.MOV.U32 R47, RZ, RZ, RZ ;  /* 0x000000ffff2f7224 */ /* 0x000fe200078e00ff */
[----:B------:R-:W-:Y:S01]  /*1320*/  SHF.R.S32.HI R3, RZ, 0x1f, R54 ;  /* 0x0000001fff037819 */ /* 0x000fe20000011436 */
[----:B------:R-:W-:Y:S01]  /*1330*/  IMAD.MOV.U32 R30, RZ, RZ, RZ ;  /* 0x000000ffff1e7224 */ /* 0x000fe200078e00ff */
[----:B------:R-:W-:Y:S01]  /*1340*/  SHF.R.S32.HI R2, RZ, 0x1f, R41 ;  /* 0x0000001fff027819 */ /* 0x000fe20000011429 */
[----:B------:R-:W-:Y:S01]  /*1350*/  IMAD.SHL.U32 R45, R7, 0x8, RZ ;  /* 0x00000008072d7824 */ /* 0x000fe200078e00ff */
[----:B------:R-:W-:Y:S01]  /*1360*/  IADD3 R6, R4, 0x20, RZ ;  /* 0x0000002004067810 */ /* 0x000fe20007ffe0ff */
[----:B------:R-:W-:Y:S01]  /*1370*/  CS2R R28, SRZ ;  /* 0x00000000001c7805 */ /* 0x000fe2000001ff00 */
[----:B------:R-:W-:Y:S01]  /*1380*/  LEA.HI R54, R3, R54, RZ, 0x4 ;  /* 0x0000003603367211 */ /* 0x000fe200078f20ff */
[----:B------:R-:W-:Y:S01]  /*1390*/  IMAD.MOV.U32 R32, RZ, RZ, RZ ;  /* 0x000000ffff207224 */ /* 0x000fe200078e00ff */
[-C--:B------:R-:W-:Y:S01]  /*13a0*/  LEA.HI R3, R2, R41.reuse, RZ, 0x4 ;  /* 0x0000002902037211 */ /* 0x080fe200078f20ff */
[----:B------:R-:W-:Y:S01]  /*13b0*/  IMAD.SHL.U32 R43, R6, 0x8, RZ ;  /* 0x00000008062b7824 */ /* 0x000fe200078e00ff */
[----:B------:R-:W-:Y:S01]  /*13c0*/  SHF.R.S32.HI R10, RZ, 0x1f, R45 ;  /* 0x0000001fff0a7819 */ /* 0x000fe2000001142d */
[----:B------:R-:W-:Y:S01]  /*13d0*/  CS2R R26, SRZ ;  /* 0x00000000001a7805 */ /* 0x000fe2000001ff00 */
[----:B------:R-:W-:Y:S01]  /*13e0*/  LEA.HI R2, R2, R41, RZ, 0x6 ;  /* 0x0000002902027211 */ /* 0x000fe200078f30ff */
[----:B------:R-:W-:Y:S01]  /*13f0*/  IMAD.MOV.U32 R34, RZ, RZ, RZ ;  /* 0x000000ffff227224 */ /* 0x000fe200078e00ff */
[----:B------:R-:W-:Y:S01]  /*1400*/  LOP3.LUT R40, R3, 0xfffffff0, RZ, 0xc0, !PT ;  /* 0xfffffff003287812 */ /* 0x000fe200078ec0ff */
[----:B------:R-:W-:Y:S01]  /*1410*/  CS2R R24, SRZ ;  /* 0x0000000000187805 */ /* 0x000fe2000001ff00 */
[----:B------:R-:W-:Y:S01]  /*1420*/  LEA.HI R3, R10, R45, RZ, 0x4 ;  /* 0x0000002d0a037211 */ /* 0x000fe200078f20ff */
[----:B------:R-:W-:Y:S01]  /*1430*/  IMAD.MOV.U32 R36, RZ, RZ, RZ ;  /* 0x000000ffff247224 */ /* 0x000fe200078e00ff */
[----:B------:R-:W-:Y:S01]  /*1440*/  LOP3.LUT R2, R2, 0xffffffc0, RZ, 0xc0, !PT ;  /* 0xffffffc002027812 */ /* 0x000fe200078ec0ff */
[----:B------:R-:W-:Y:S01]  /*1450*/  IMAD.IADD R40, R41, 0x1, -R40 ;  /* 0x0000000129287824 */ /* 0x000fe200078e0a28 */
[----:B------:R-:W-:-:S02]  /*1460*/  SHF.R.S32.HI R8, RZ, 0x1f, R43 ;  /* 0x0000001fff087819 */ /* 0x000fc4000001142b */
[----:B------:R-:W-:Y:S01]  /*1470*/  LOP3.LUT R44, R3, 0xfffffff0, RZ, 0xc0, !PT ;  /* 0xfffffff0032c7812 */ /* 0x000fe200078ec0ff */
[----:B------:R-:W-:Y:S01]  /*1480*/  IMAD.IADD R41, R41, 0x1, -R2 ;  /* 0x0000000129297824 */ /* 0x000fe200078e0a02 */
[----:B------:R-:W-:Y:S02]  /*1490*/  IMNMX R3, R4, 0x60, !PT ;  /* 0x0000006004037817 */ /* 0x000fe40007800200 */
[CC--:B------:R-:W-:Y:S01]  /*14a0*/  LEA.HI R2, R8.reuse, R43.reuse, RZ, 0x4 ;  /* 0x0000002b08027211 */ /* 0x0c0fe200078f20ff */
[----:B------:R-:W-:Y:S01]  /*14b0*/  IMAD.IADD R44, R45, 0x1, -R44 ;  /* 0x000000012d2c7824 */ /* 0x000fe200078e0a2c */
[----:B------:R-:W-:Y:S02]  /*14c0*/  LEA.HI R8, R8, R43, RZ, 0x6 ;  /* 0x0000002b08087211 */ /* 0x000fe400078f30ff */
[----:B------:R-:W-:Y:S02]  /*14d0*/  LEA.HI R10, R10, R45, RZ, 0x6 ;  /* 0x0000002d0a0a7211 */ /* 0x000fe400078f30ff */
[----:B------:R-:W-:-:S02]  /*14e0*/  LEA.HI R48, R5, R4, RZ, 0x3 ;  /* 0x0000000405307211 */ /* 0x000fc400078f18ff */
[C---:B------:R-:W-:Y:S02]  /*14f0*/  IADD3 R46, -R4.reuse, 0x1f, R3 ;  /* 0x0000001f042e7810 */ /* 0x040fe40007ffe103 */
[----:B------:R-:W-:Y:S02]  /*1500*/  LEA.HI R49, R4, R4, RZ, 0x1 ;  /* 0x0000000404317211 */ /* 0x000fe400078f08ff */
[----:B------:R-:W-:Y:S02]  /*1510*/  SHF.R.S32.HI R5, RZ, 0x1f, R6 ;  /* 0x0000001fff057819 */ /* 0x000fe40000011406 */
[----:B------:R-:W-:Y:S02]  /*1520*/  SHF.R.S32.HI R4, RZ, 0x1f, R7 ;  /* 0x0000001fff047819 */ /* 0x000fe40000011407 */
[----:B------:R-:W-:Y:S02]  /*1530*/  LOP3.LUT R2, R2, 0xfffffff0, RZ, 0xc0, !PT ;  /* 0xfffffff002027812 */ /* 0x000fe400078ec0ff */
[----:B------:R-:W-:-:S02]  /*1540*/  LOP3.LUT R8, R8, 0xffffffc0, RZ, 0xc0, !PT ;  /* 0xffffffc008087812 */ /* 0x000fc400078ec0ff */
[----:B------:R-:W-:Y:S01]  /*1550*/  LOP3.LUT R10, R10, 0xffffffc0, RZ, 0xc0, !PT ;  /* 0xffffffc00a0a7812 */ /* 0x000fe200078ec0ff */
[----:B------:R-:W-:Y:S01]  /*1560*/  IMAD.IADD R42, R43, 0x1, -R2 ;  /* 0x000000012b2a7824 */ /* 0x000fe200078e0a02 */
[-C--:B------:R-:W-:Y:S01]  /*1570*/  LEA.HI R5, R5, R6.reuse, RZ, 0x3 ;  /* 0x0000000605057211 */ /* 0x080fe200078f18ff */
[----:B------:R-:W-:Y:S01]  /*1580*/  IMAD.IADD R43, R43, 0x1, -R8 ;  /* 0x000000012b2b7824 */ /* 0x000fe200078e0a08 */
[----:B------:R-:W-:Y:S01]  /*1590*/  LEA.HI R51, R6, R6, RZ, 0x1 ;  /* 0x0000000606337211 */ /* 0x000fe200078f08ff */
[----:B------:R-:W-:Y:S01]  /*15a0*/  IMAD.IADD R45, R45, 0x1, -R10 ;  /* 0x000000012d2d7824 */ /* 0x000fe200078e0a0a */
[-C--:B------:R-:W-:Y:S01]  /*15b0*/  LEA.HI R4, R4, R7.reuse, RZ, 0x3 ;  /* 0x0000000704047211 */ /* 0x080fe200078f18ff */
[----:B------:R-:W-:Y:S01]  /*15c0*/  CS2R R2, SRZ ;  /* 0x0000000000027805 */ /* 0x000fe2000001ff00 */
[----:B------:R-:W-:Y:S02]  /*15d0*/  LEA.HI R53, R7, R7, RZ, 0x1 ;  /* 0x0000000707357211 */ /* 0x000fe400078f08ff */
[----:B------:R-:W-:-:S02]  /*15e0*/  LEA.HI R55, R46, 0x1, RZ, 0x1b ;  /* 0x000000012e377811 */ /* 0x000fc400078fd8ff */
[----:B------:R-:W-:Y:S02]  /*15f0*/  SHF.R.S32.HI R48, RZ, 0x3, R48 ;  /* 0x00000003ff307819 */ /* 0x000fe40000011430 */
[----:B------:R-:W-:Y:S02]  /*1600*/  SHF.R.S32.HI R49, RZ, 0x1, R49 ;  /* 0x00000001ff317819 */ /* 0x000fe40000011431 */
[----:B------:R-:W-:Y:S02]  /*1610*/  SHF.R.S32.HI R51, RZ, 0x1, R51 ;  /* 0x00000001ff337819 */ /* 0x000fe40000011433 */
[----:B------:R-:W-:Y:S02]  /*1620*/  SHF.R.S32.HI R53, RZ, 0x1, R53 ;  /* 0x00000001ff357819 */ /* 0x000fe40000011435 */
[----:B------:R-:W-:Y:S02]  /*1630*/  SHF.R.S32.HI R50, RZ, 0x3, R5 ;  /* 0x00000003ff327819 */ /* 0x000fe40000011405 */
[----:B------:R-:W-:-:S02]  /*1640*/  SHF.R.S32.HI R52, RZ, 0x3, R4 ;  /* 0x00000003ff347819 */ /* 0x000fc40000011404 */
[----:B------:R-:W-:Y:S02]  /*1650*/  SHF.R.S32.HI R54, RZ, 0x4, R54 ;  /* 0x00000004ff367819 */ /* 0x000fe40000011436 */
[----:B------:R-:W-:Y:S02]  /*1660*/  LOP3.LUT R55, R55, 0x3, RZ, 0xc0, !PT ;  /* 0x0000000337377812 */ /* 0x000fe400078ec0ff */
.L_x_49:
[----:B-1----:R-:W1:Y:S02]  /*1670*/  S2R R6, SR_TID.X ;  /* 0x0000000000067919 */ /* 0x002e640000002100 */
[----:B-1----:R-:W-:-:S13]  /*1680*/  ISETP.GE.AND P0, PT, R6, 0x20, PT ;  /* 0x000000200600780c */ /* 0x002fda0003f06270 */
[----:B------:R-:W-:Y:S05]  /*1690*/  @!P0 BRA `(.L_x_24) ;  /* 0x0000027000008947 */ /* 0x000fea0003800000 */
[----:B------:R-:W1:Y:S01]  /*16a0*/  S2R R8, SR_LANEID ;  /* 0x0000000000087919 */ /* 0x000e620000000000 */
[----:B------:R-:W-:Y:S01]  /*16b0*/  LOP3.LUT R4, R47, 0x1, RZ, 0xc0, !PT ;  /* 0x000000012f047812 */ /* 0x000fe200078ec0ff */
[----:B------:R-:W-:Y:S01]  /*16c0*/  IMAD.MOV.U32 R9, RZ, RZ, 0xc00 ;  /* 0x00000c00ff097424 */ /* 0x000fe200078e00ff */
[----:B------:R-:W-:Y:S03]  /*16d0*/  WARPSYNC 0xffffffff ;  /* 0xffffffff00007948 */ /* 0x000fe60003800000 */
[C---:B------:R-:W-:Y:S02]  /*16e0*/  IMAD R6, R4.reuse, R9, 0x80 ;  /* 0x0000008004067424 */ /* 0x040fe400078e0209 */
[----:B------:R-:W-:Y:S02]  /*16f0*/  IMAD R4, R4, 0x900, RZ ;  /* 0x0000090004047824 */ /* 0x000fe400078e02ff */
[----:B------:R-:W-:-:S03]  /*1700*/  IMAD R6, R39, 0x3f0, R6 ;  /* 0x000003f027067824 */ /* 0x000fc600078e0206 */
[C---:B------:R-:W-:Y:S02]  /*1710*/  IADD3 R9, R4.reuse, 0x18c0, RZ ;  /* 0x000018c004097810 */ /* 0x040fe40007ffe0ff */
[----:B------:R-:W-:Y:S02]  /*1720*/  IADD3 R13, R4, 0x18e0, RZ ;  /* 0x000018e0040d7810 */ /* 0x000fe40007ffe0ff */
[--C-:B-1----:R-:W-:Y:S02]  /*1730*/  SHF.R.U32.HI R5, RZ, 0x3, R8.reuse ;  /* 0x00000003ff057819 */ /* 0x102fe40000011608 */
[----:B------:R-:W-:Y:S02]  /*1740*/  LOP3.LUT R7, R8, 0x7, RZ, 0xc0, !PT ;  /* 0x0000000708077812 */ /* 0x000fe400078ec0ff */
[----:B------:R-:W-:Y:S01]  /*1750*/  SHF.R.U32.HI R8, RZ, 0x4, R8 ;  /* 0x00000004ff087819 */ /* 0x000fe20000011608 */
[----:B------:R-:W-:-:S04]  /*1760*/  IMAD.SHL.U32 R10, R5, 0x8, RZ ;  /* 0x00000008050a7824 */ /* 0x000fc800078e00ff */
[----:B------:R-:W-:Y:S01]  /*1770*/  IMAD.SHL.U32 R8, R8, 0x8, RZ ;  /* 0x0000000808087824 */ /* 0x000fe200078e00ff */
[----:B------:R-:W-:-:S05]  /*1780*/  LOP3.LUT R7, R10, 0x8, R7, 0xe2, !PT ;  /* 0x000000080a077812 */ /* 0x000fca00078ee207 */
[C-C-:B------:R-:W-:Y:S02]  /*1790*/  IMAD R5, R7.reuse, 0x18, R8.reuse ;  /* 0x0000001807057824 */ /* 0x140fe400078e0208 */
[----:B------:R-:W-:Y:S01]  /*17a0*/  IMAD R12, R7, 0x48, R8 ;  /* 0x00000048070c7824 */ /* 0x000fe200078e0208 */
[C---:B------:R-:W-:Y:S01]  /*17b0*/  IADD3 R7, R4.reuse, 0x1880, RZ ;  /* 0x0000188004077810 */ /* 0x040fe20007ffe0ff */
[----:B------:R-:W-:Y:S01]  /*17c0*/  IMAD.U32 R6, R5, 0x2, R6 ;  /* 0x0000000205067824 */ /* 0x000fe200078e0006 */
[----:B------:R-:W-:Y:S01]  /*17d0*/  IADD3 R5, R4, 0x18a0, RZ ;  /* 0x000018a004057810 */ /* 0x000fe20007ffe0ff */
[C---:B------:R-:W-:Y:S02]  /*17e0*/  IMAD.U32 R16, R12.reuse, 0x2, R9 ;  /* 0x000000020c107824 */ /* 0x040fe400078e0009 */
[C---:B------:R-:W-:Y:S02]  /*17f0*/  IMAD.U32 R8, R12.reuse, 0x2, R7 ;  /* 0x000000020c087824 */ /* 0x040fe400078e0007 */
[----:B------:R-:W-:-:S02]  /*1800*/  IMAD.U32 R14, R12, 0x2, R5 ;  /* 0x000000020c0e7824 */ /* 0x000fc400078e0005 */
[----:B------:R-:W-:Y:S01]  /*1810*/  IMAD.U32 R20, R12, 0x2, R13 ;  /* 0x000000020c147824 */ /* 0x000fe200078e000d */
[----:B------:R-:W-:Y:S04]  /*1820*/  LDSM.16.M88.4 R4, [R6] ;  /* 0x000000000604783b */ /* 0x000fe80000000200 */
[----:B------:R-:W1:Y:S04]  /*1830*/  LDSM.16.MT88.4 R8, [R8] ;  /* 0x000000000808783b */ /* 0x000e680000004200 */
[----:B------:R-:W2:Y:S04]  /*1840*/  LDSM.16.MT88.4 R12, [R14] ;  /* 0x000000000e0c783b */ /* 0x000ea80000004200 */
[----:B------:R-:W3:Y:S04]  /*1850*/  LDSM.16.MT88.4 R16, [R16] ;  /* 0x000000001010783b */ /* 0x000ee80000004200 */
[----:B------:R-:W4:Y:S01]  /*1860*/  LDSM.16.MT88.4 R20, [R20] ;  /* 0x000000001414783b */ /* 0x000f220000004200 */
[C---:B-1----:R-:W-:Y:S08]  /*1870*/  HMMA.16816.F16 R2, R4.reuse, R8, R2 ;  /* 0x000000080402723c */ /* 0x042ff00000000802 */
[C---:B------:R-:W-:Y:S08]  /*1880*/  HMMA.16816.F16 R36, R4.reuse, R10, R36 ;  /* 0x0000000a0424723c */ /* 0x040ff00000000824 */
[C---:B--2---:R-:W-:Y:S08]  /*1890*/  HMMA.16816.F16 R24, R4.reuse, R12, R24 ;  /* 0x0000000c0418723c */ /* 0x044ff00000000818 */
[C---:B------:R-:W-:Y:S08]  /*18a0*/  HMMA.16816.F16 R34, R4.reuse, R14, R34 ;  /* 0x0000000e0422723c */ /* 0x040ff00000000822 */
[C---:B---3--:R-:W-:Y:S08]  /*18b0*/  HMMA.16816.F16 R26, R4.reuse, R16, R26 ;  /* 0x00000010041a723c */ /* 0x048ff0000000081a */
[C---:B------:R-:W-:Y:S08]  /*18c0*/  HMMA.16816.F16 R32, R4.reuse, R18, R32 ;  /* 0x000000120420723c */ /* 0x040ff00000000820 */
[C---:B----4-:R-:W-:Y:S08]  /*18d0*/  HMMA.16816.F16 R28, R4.reuse, R20, R28 ;  /* 0x00000014041c723c */ /* 0x050ff0000000081c */
[----:B------:R-:W-:Y:S01]  /*18e0*/  HMMA.16816.F16 R30, R4, R22, R30 ;  /* 0x00000016041e723c */ /* 0x000fe2000000081e */
[----:B------:R-:W-:Y:S10]  /*18f0*/  @!UPT UIADD3 URZ, URZ, URZ, URZ ;  /* 0x0000003f3f3ff290 */ /* 0x000ff4000fffe03f */
[----:B------:R-:W-:Y:S11]  /*1900*/  BRA `(.L_x_25) ;  /* 0x000015c000007947 */ /* 0x000ff60003800000 */
.L_x_24:
[----:B------:R-:W-:-:S04]  /*1910*/  IADD3 R11, R47, 0x1, RZ ;  /* 0x000000012f0b7810 */ /* 0x000fc80007ffe0ff */
[----:B------:R-:W-:-:S13]  /*1920*/  ISETP.GE.AND P0, PT, R11, R54, PT ;  /* 0x000000360b00720c */ /* 0x000fda0003f06270 */
[----:B------:R-:W-:Y:S05]  /*1930*/  @!P0 BRA `(.L_x_26) ;  /* 0x0000002000008947 */ /* 0x000fea0003800000 */
[----:B------:R-:W-:-:S04]  /*1940*/  DEPBAR.LE SB0, 0x0 ;  /* 0x000080000000791a */ /* 0x000fc80000000000 */
[----:B------:R-:W-:Y:S05]  /*1950*/  BRA `(.L_x_25) ;  /* 0x0000157000007947 */ /* 0x000fea0003800000 */
.L_x_26:
[----:B------:R-:W-:Y:S01]  /*1960*/  ISETP.GT.AND P0, PT, R6, 0x7f, PT ;  /* 0x0000007f0600780c */ /* 0x000fe20003f04270 */
[----:B------:R-:W-:-:S12]  /*1970*/  BSSY B0, `(.L_x_27) ;  /* 0x0000153000007945 */ /* 0x000fd80003800000 */
[----:B------:R-:W-:Y:S05]  /*1980*/  @P0 BRA `(.L_x_28) ;  /* 0x0000151000000947 */ /* 0x000fea0003800000 */
[----:B------:R-:W-:Y:S01]  /*1990*/  ISETP.NE.AND P0, PT, R55, RZ, PT ;  /* 0x000000ff3700720c */ /* 0x000fe20003f05270 */
[----:B------:R-:W-:Y:S01]  /*19a0*/  IMAD.MOV.U32 R5, RZ, RZ, 0xc00 ;  /* 0x00000c00ff057424 */ /* 0x000fe200078e00ff */
[----:B------:R-:W-:Y:S01]  /*19b0*/  LOP3.LUT R10, R11, 0x1, RZ, 0xc0, !PT ;  /* 0x000000010b0a7812 */ /* 0x000fe200078ec0ff */
[----:B------:R-:W-:Y:S01]  /*19c0*/  BSSY B1, `(.L_x_29) ;  /* 0x0000042000017945 */ /* 0x000fe20003800000 */
[----:B------:R-:W-:-:S03]  /*19d0*/  IMAD.MOV.U32 R12, RZ, RZ, R6 ;  /* 0x000000ffff0c7224 */ /* 0x000fc600078e0006 */
[----:B------:R-:W-:-:S06]  /*19e0*/  IMAD R10, R10, R5, 0x80 ;  /* 0x000000800a0a7424 */ /* 0x000fcc00078e0205 */
[----:B------:R-:W-:Y:S05]  /*19f0*/  @!P0 BRA `(.L_x_30) ;  /* 0x000003e000008947 */ /* 0x000fea0003800000 */
[----:B------:R-:W-:Y:S01]  /*1a00*/  IMAD R7, R11, 0x10, R40 ;  /* 0x000000100b077824 */ /* 0x000fe200078e0228 */
[----:B------:R-:W-:Y:S01]  /*1a10*/  BSSY B2, `(.L_x_31) ;  /* 0x0000012000027945 */ /* 0x000fe20003800000 */
[----:B------:R-:W-:Y:S01]  /*1a20*/  IMAD.IADD R4, R38, 0x1, R49 ;  /* 0x0000000126047824 */ /* 0x000fe200078e0231 */
[----:B------:R-:W-:Y:S02]  /*1a30*/  ISETP.NE.AND P1, PT, R55, 0x1, PT ;  /* 0x000000013700780c */ /* 0x000fe40003f25270 */
[----:B------:R-:W-:-:S04]  /*1a40*/  ISETP.GE.AND P0, PT, R7, c[0x0][0x180], PT ;  /* 0x0000600007007a0c */ /* 0x000fc80003f06270 */
[----:B------:R-:W-:-:S13]  /*1a50*/  ISETP.GE.OR P0, PT, R4, c[0x0][0x178], P0 ;  /* 0x00005e0004007a0c */ /* 0x000fda0000706670 */
[----:B------:R-:W-:Y:S05]  /*1a60*/  @P0 BRA `(.L_x_32) ;  /* 0x000000c000000947 */ /* 0x000fea0003800000 */
[----:B------:R-:W-:Y:S01]  /*1a70*/  IMAD R4, R4, c[0x0][0x180], RZ ;  /* 0x0000600004047a24 */ /* 0x000fe200078e02ff */
[----:B------:R-:W-:-:S04]  /*1a80*/  SHF.R.S32.HI R5, RZ, 0x1f, R7 ;  /* 0x0000001fff057819 */ /* 0x000fc80000011407 */
[----:B------:R-:W-:Y:S01]  /*1a90*/  IADD3 R8, P0, R7, R4, RZ ;  /* 0x0000000407087210 */ /* 0x000fe20007f1e0ff */
[----:B------:R-:W-:-:S03]  /*1aa0*/  IMAD R7, R49, 0x18, R40 ;  /* 0x0000001831077824 */ /* 0x000fc600078e0228 */
[----:B------:R-:W-:Y:S01]  /*1ab0*/  LEA.HI.X.SX32 R5, R4, R5, 0x1, P0 ;  /* 0x0000000504057211 */ /* 0x000fe200000f0eff */
[----:B------:R-:W-:Y:S01]  /*1ac0*/  IMAD R7, R7, 0x2, R10 ;  /* 0x0000000207077824 */ /* 0x000fe200078e020a */
[----:B------:R-:W-:-:S04]  /*1ad0*/  LEA R4, P0, R8, c[0x0][0x160], 0x1 ;  /* 0x0000580008047a11 */ /* 0x000fc800078008ff */
[----:B------:R-:W-:-:S05]  /*1ae0*/  LEA.HI.X R5, R8, c[0x0][0x164], R5, 0x1, P0 ;  /* 0x0000590008057a11 */ /* 0x000fca00000f0c05 */
[----:B------:R-:W-:Y:S01]  /*1af0*/  @!PT LDS RZ, [RZ] ;  /* 0x00000000fffff984 */ /* 0x000fe20000000800 */
[----:B------:R-:W-:Y:S01]  /*1b00*/  @!PT LDS RZ, [RZ] ;  /* 0x00000000fffff984 */ /* 0x000fe20000000800 */
[----:B------:R-:W-:Y:S01]  /*1b10*/  @!PT LDS RZ, [RZ] ;  /* 0x00000000fffff984 */ /* 0x000fe20000000800 */
[----:B------:R1:W-:Y:S04]  /*1b20*/  LDGSTS.E.128 [R7], [R4.64] ;  /* 0x0000000004077fae */ /* 0x0003e8000b921c44 */
.L_x_32:
[----:B------:R-:W-:Y:S05]  /*1b30*/  BSYNC B2 ;  /* 0x0000000000027941 */ /* 0x000fea0003800000 */
.L_x_31:
[----:B------:R-:W-:Y:S01]  /*1b40*/  IADD3 R12, R6, 0x20, RZ ;  /* 0x00000020060c7810 */ /* 0x000fe20007ffe0ff */
[----:B------:R-:W-:Y:S05]  /*1b50*/  @!P1 BRA `(.L_x_30) ;  /* 0x0000028000009947 */ /* 0x000fea0003800000 */
[----:B-1----:R-:W-:Y:S01]  /*1b60*/  IMAD R7, R11, 0x10, R42 ;  /* 0x000000100b077824 */ /* 0x002fe200078e022a */
        /* <DEDUP_REMOVED lines=18> */
.L_x_34:
[----:B------:R-:W-:Y:S05]  /*1c90*/  BSYNC B2 ;  /* 0x0000000000027941 */ /* 0x000fea0003800000 */
.L_x_33:
[----:B------:R-:W-:Y:S01]  /*1ca0*/  IADD3 R12, R6, 0x40, RZ ;  /* 0x00000040060c7810 */ /* 0x000fe20007ffe0ff */
[----:B------:R-:W-:Y:S05]  /*1cb0*/  @!P1 BRA `(.L_x_30) ;  /* 0x0000012000009947 */ /* 0x000fea0003800000 */
[----:B-1----:R-:W-:Y:S01]  /*1cc0*/  IMAD R7, R11, 0x10, R44 ;  /* 0x000000100b077824 */ /* 0x002fe200078e022c */
[----:B------:R-:W-:Y:S01]  /*1cd0*/  IADD3 R12, R6, 0x60, RZ ;  /* 0x00000060060c7810 */ /* 0x000fe20007ffe0ff */
[----:B------:R-:W-:-:S03]  /*1ce0*/  IMAD.IADD R4, R38, 0x1, R53 ;  /* 0x0000000126047824 */ /* 0x000fc600078e0235 */
        /* <DEDUP_REMOVED lines=15> */
.L_x_30:
[----:B------:R-:W-:Y:S05]  /*1de0*/  BSYNC B1 ;  /* 0x0000000000017941 */ /* 0x000fea0003800000 */
.L_x_29:
[----:B------:R-:W-:Y:S01]  /*1df0*/  ISETP.GE.U32.AND P0, PT, R46, 0x60, PT ;  /* 0x000000602e00780c */ /* 0x000fe20003f06070 */
[----:B------:R-:W-:-:S12]  /*1e00*/  BSSY B1, `(.L_x_35) ;  /* 0x000005f000017945 */ /* 0x000fd80003800000 */
[----:B------:R-:W-:Y:S05]  /*1e10*/  @!P0 BRA `(.L_x_36) ;  /* 0x000005d000008947 */ /* 0x000fea0003800000 */
[----:B------:R-:W-:-:S05]  /*1e20*/  IMAD.SHL.U32 R13, R12, 0x8, RZ ;  /* 0x000000080c0d7824 */ /* 0x000fca00078e00ff */
.L_x_39:
[C---:B------:R-:W-:Y:S01]  /*1e30*/  IADD3 R6, R13.reuse, 0x100, RZ ;  /* 0x000001000d067810 */ /* 0x040fe20007ffe0ff */
[----:B------:R-:W-:Y:S01]  /*1e40*/  BSSY B2, `(.L_x_37) ;  /* 0x0000058000027945 */ /* 0x000fe20003800000 */
[----:B------:R-:W-:Y:S02]  /*1e50*/  IADD3 R8, R13, 0x200, RZ ;  /* 0x000002000d087810 */ /* 0x000fe40007ffe0ff */
[----:B-1----:R-:W-:Y:S02]  /*1e60*/  SHF.R.S32.HI R5, RZ, 0x1f, R6 ;  /* 0x0000001fff057819 */ /* 0x002fe40000011406 */
[----:B------:R-:W-:Y:S02]  /*1e70*/  SHF.R.S32.HI R7, RZ, 0x1f, R8 ;  /* 0x0000001fff077819 */ /* 0x000fe40000011408 */
[----:B------:R-:W-:Y:S02]  /*1e80*/  LEA.HI R5, R5, R6, RZ, 0x4 ;  /* 0x0000000605057211 */ /* 0x000fe400078f20ff */
[----:B------:R-:W-:-:S02]  /*1e90*/  LEA.HI R9, R7, R8, RZ, 0x4 ;  /* 0x0000000807097211 */ /* 0x000fc400078f20ff */
[----:B------:R-:W-:Y:S02]  /*1ea0*/  SHF.R.S32.HI R4, RZ, 0x1f, R13 ;  /* 0x0000001fff047819 */ /* 0x000fe4000001140d */
[----:B------:R-:W-:Y:S02]  /*1eb0*/  LOP3.LUT R7, R5, 0xfffffff0, RZ, 0xc0, !PT ;  /* 0xfffffff005077812 */ /* 0x000fe400078ec0ff */
[----:B------:R-:W-:Y:S02]  /*1ec0*/  LOP3.LUT R9, R9, 0xfffffff0, RZ, 0xc0, !PT ;  /* 0xfffffff009097812 */ /* 0x000fe400078ec0ff */
[----:B------:R-:W-:Y:S01]  /*1ed0*/  LEA.HI R5, R4, R13, RZ, 0x4 ;  /* 0x0000000d04057211 */ /* 0x000fe200078f20ff */
[----:B------:R-:W-:Y:S01]  /*1ee0*/  IMAD.IADD R4, R6, 0x1, -R7 ;  /* 0x0000000106047824 */ /* 0x000fe200078e0a07 */
[----:B------:R-:W-:Y:S01]  /*1ef0*/  LEA.HI R7, R12, R12, RZ, 0x1 ;  /* 0x0000000c0c077211 */ /* 0x000fe200078f08ff */
[----:B------:R-:W-:Y:S01]  /*1f00*/  IMAD.IADD R6, R8, 0x1, -R9 ;  /* 0x0000000108067824 */ /* 0x000fe200078e0a09 */
[----:B------:R-:W-:-:S02]  /*1f10*/  LOP3.LUT R8, R5, 0xfffffff0, RZ, 0xc0, !PT ;  /* 0xfffffff005087812 */ /* 0x000fc400078ec0ff */
[C---:B------:R-:W-:Y:S02]  /*1f20*/  IADD3 R9, R12.reuse, 0x20, RZ ;  /* 0x000000200c097810 */ /* 0x040fe40007ffe0ff */
[----:B------:R-:W-:Y:S01]  /*1f30*/  IADD3 R5, R12, 0x40, RZ ;  /* 0x000000400c057810 */ /* 0x000fe20007ffe0ff */
[----:B------:R-:W-:Y:S01]  /*1f40*/  IMAD.IADD R18, R13, 0x1, -R8 ;  /* 0x000000010d127824 */ /* 0x000fe200078e0a08 */
[----:B------:R-:W-:Y:S01]  /*1f50*/  SHF.R.S32.HI R7, RZ, 0x1, R7 ;  /* 0x00000001ff077819 */ /* 0x000fe20000011407 */
[----:B------:R-:W-:Y:S01]  /*1f60*/  IMAD R8, R11, 0x10, R4 ;  /* 0x000000100b087824 */ /* 0x000fe200078e0204 */
[----:B------:R-:W-:Y:S01]  /*1f70*/  LEA.HI R9, R9, R9, RZ, 0x1 ;  /* 0x0000000909097211 */ /* 0x000fe200078f08ff */
[----:B------:R-:W-:Y:S01]  /*1f80*/  IMAD R22, R11, 0x10, R18 ;  /* 0x000000100b167824 */ /* 0x000fe200078e0212 */
[----:B------:R-:W-:Y:S01]  /*1f90*/  LEA.HI R5, R5, R5, RZ, 0x1 ;  /* 0x0000000505057211 */ /* 0x000fe200078f08ff */
[----:B------:R-:W-:Y:S01]  /*1fa0*/  IMAD.IADD R19, R38, 0x1, R7 ;  /* 0x0000000126137824 */ /* 0x000fe200078e0207 */
[----:B------:R-:W-:-:S02]  /*1fb0*/  SHF.R.S32.HI R17, RZ, 0x1, R9 ;  /* 0x00000001ff117819 */ /* 0x000fc40000011409 */
[----:B------:R-:W-:Y:S01]  /*1fc0*/  SHF.R.S32.HI R21, RZ, 0x1, R5 ;  /* 0x00000001ff157819 */ /* 0x000fe20000011405 */
[----:B------:R-:W-:Y:S01]  /*1fd0*/  IMAD R5, R11, 0x10, R6 ;  /* 0x000000100b057824 */ /* 0x000fe200078e0206 */
[----:B------:R-:W-:Y:S01]  /*1fe0*/  ISETP.GE.AND P1, PT, R22, c[0x0][0x180], PT ;  /* 0x0000600016007a0c */ /* 0x000fe20003f26270 */
[C---:B------:R-:W-:Y:S01]  /*1ff0*/  IMAD.IADD R16, R38.reuse, 0x1, R17 ;  /* 0x0000000126107824 */ /* 0x040fe200078e0211 */
[----:B------:R-:W-:Y:S01]  /*2000*/  IADD3 R14, R13, 0x300, RZ ;  /* 0x000003000d0e7810 */ /* 0x000fe20007ffe0ff */
[----:B------:R-:W-:Y:S01]  /*2010*/  IMAD.IADD R9, R38, 0x1, R21 ;  /* 0x0000000126097824 */ /* 0x000fe200078e0215 */
[----:B------:R-:W-:Y:S02]  /*2020*/  ISETP.GE.OR P1, PT, R19, c[0x0][0x178], P1 ;  /* 0x00005e0013007a0c */ /* 0x000fe40000f26670 */
[----:B------:R-:W-:Y:S02]  /*2030*/  ISETP.GE.AND P0, PT, R8, c[0x0][0x180], PT ;  /* 0x0000600008007a0c */ /* 0x000fe40003f06270 */
[----:B------:R-:W-:-:S02]  /*2040*/  ISETP.GE.AND P2, PT, R5, c[0x0][0x180], PT ;  /* 0x0000600005007a0c */ /* 0x000fc40003f46270 */
[----:B------:R-:W-:Y:S02]  /*2050*/  SHF.R.S32.HI R15, RZ, 0x1f, R14 ;  /* 0x0000001fff0f7819 */ /* 0x000fe4000001140e */
[----:B------:R-:W-:Y:S02]  /*2060*/  ISETP.GE.OR P0, PT, R16, c[0x0][0x178], P0 ;  /* 0x00005e0010007a0c */ /* 0x000fe40000706670 */
[----:B------:R-:W-:Y:S02]  /*2070*/  ISETP.GE.OR P2, PT, R9, c[0x0][0x178], P2 ;  /* 0x00005e0009007a0c */ /* 0x000fe40001746670 */
[----:B------:R-:W-:Y:S01]  /*2080*/  LEA.HI R15, R15, R14, RZ, 0x4 ;  /* 0x0000000e0f0f7211 */ /* 0x000fe200078f20ff */
[----:B------:R-:W-:Y:S01]  /*2090*/  @!P1 IMAD R19, R19, c[0x0][0x180], RZ ;  /* 0x0000600013139a24 */ /* 0x000fe200078e02ff */
[----:B------:R-:W-:Y:S01]  /*20a0*/  @!P1 SHF.R.S32.HI R20, RZ, 0x1f, R22 ;  /* 0x0000001fff149819 */ /* 0x000fe20000011416 */
[----:B------:R-:W-:Y:S01]  /*20b0*/  @!P1 IMAD R7, R7, 0x18, R18 ;  /* 0x0000001807079824 */ /* 0x000fe200078e0212 */
[----:B------:R-:W-:-:S02]  /*20c0*/  LOP3.LUT R15, R15, 0xfffffff0, RZ, 0xc0, !PT ;  /* 0xfffffff00f0f7812 */ /* 0x000fc400078ec0ff */
[----:B------:R-:W-:-:S03]  /*20d0*/  @!P1 IADD3 R18, P3, R22, R19, RZ ;  /* 0x0000001316129210 */ /* 0x000fc60007f7e0ff */
[----:B------:R-:W-:Y:S01]  /*20e0*/  IMAD.IADD R14, R14, 0x1, -R15 ;  /* 0x000000010e0e7824 */ /* 0x000fe200078e0a0f */
[----:B------:R-:W-:Y:S01]  /*20f0*/  @!P1 LEA.HI.X.SX32 R23, R19, R20, 0x1, P3 ;  /* 0x0000001413179211 */ /* 0x000fe200018f0eff */
[----:B------:R-:W-:Y:S01]  /*2100*/  @!P0 IMAD R15, R17, 0x18, R4 ;  /* 0x00000018110f8824 */ /* 0x000fe200078e0204 */
[----:B------:R-:W-:Y:S01]  /*2110*/  @!P1 LEA R4, P3, R18, c[0x0][0x160], 0x1 ;  /* 0x0000580012049a11 */ /* 0x000fe200078608ff */
[----:B------:R-:W-:Y:S01]  /*2120*/  @!P2 IMAD R17, R21, 0x18, R6 ;  /* 0x000000181511a824 */ /* 0x000fe200078e0206 */
[----:B------:R-:W-:Y:S01]  /*2130*/  @!P0 SHF.R.S32.HI R20, RZ, 0x1f, R8 ;  /* 0x0000001fff148819 */ /* 0x000fe20000011408 */
[----:B------:R-:W-:Y:S01]  /*2140*/  @!P0 IMAD R21, R16, c[0x0][0x180], RZ ;  /* 0x0000600010158a24 */ /* 0x000fe200078e02ff */
[----:B------:R-:W-:Y:S01]  /*2150*/  @!P2 SHF.R.S32.HI R19, RZ, 0x1f, R5 ;  /* 0x0000001fff13a819 */ /* 0x000fe20000011405 */
[----:B------:R-:W-:Y:S02]  /*2160*/  @!P2 IMAD R6, R9, c[0x0][0x180], RZ ;  /* 0x000060000906aa24 */ /* 0x000fe400078e02ff */
[--C-:B------:R-:W-:Y:S01]  /*2170*/  @!P0 IMAD R15, R15, 0x2, R10.reuse ;  /* 0x000000020f0f8824 */ /* 0x100fe200078e020a */
[----:B------:R-:W-:Y:S01]  /*2180*/  @!P0 IADD3 R9, P4, R8, R21, RZ ;  /* 0x0000001508098210 */ /* 0x000fe20007f9e0ff */
[----:B------:R-:W-:Y:S01]  /*2190*/  @!P2 IMAD R17, R17, 0x2, R10 ;  /* 0x000000021111a824 */ /* 0x000fe200078e020a */
[----:B------:R-:W-:-:S02]  /*21a0*/  @!P2 IADD3 R16, P5, R5, R6, RZ ;  /* 0x000000060510a210 */ /* 0x000fc40007fbe0ff */
[----:B------:R-:W-:Y:S01]  /*21b0*/  @!P1 LEA.HI.X R5, R18, c[0x0][0x164], R23, 0x1, P3 ;  /* 0x0000590012059a11 */ /* 0x000fe200018f0c17 */
[----:B------:R-:W-:Y:S01]  /*21c0*/  IMAD R23, R11, 0x10, R14 ;  /* 0x000000100b177824 */ /* 0x000fe200078e020e */
[----:B------:R-:W-:Y:S02]  /*21d0*/  @!P0 LEA.HI.X.SX32 R20, R21, R20, 0x1, P4 ;  /* 0x0000001415148211 */ /* 0x000fe400020f0eff */
[----:B------:R-:W-:Y:S02]  /*21e0*/  IADD3 R18, R12, 0x60, RZ ;  /* 0x000000600c127810 */ /* 0x000fe40007ffe0ff */
[----:B------:R-:W-:Y:S01]  /*21f0*/  @!P2 LEA.HI.X.SX32 R21, R6, R19, 0x1, P5 ;  /* 0x000000130615a211 */ /* 0x000fe200028f0eff */
[----:B------:R-:W-:Y:S01]  /*2200*/  @!P1 IMAD R19, R7, 0x2, R10 ;  /* 0x0000000207139824 */ /* 0x000fe200078e020a */
[----:B------:R-:W-:Y:S02]  /*2210*/  @!P0 LEA R6, P3, R9, c[0x0][0x160], 0x1 ;  /* 0x0000580009068a11 */ /* 0x000fe400078608ff */
[----:B------:R-:W-:-:S02]  /*2220*/  @!P2 LEA R8, P4, R16, c[0x0][0x160], 0x1 ;  /* 0x000058001008aa11 */ /* 0x000fc400078808ff */
[----:B------:R-:W-:Y:S01]  /*2230*/  LEA.HI R18, R18, R18, RZ, 0x1 ;  /* 0x0000001212127211 */ /* 0x000fe200078f08ff */
[----:B------:R-:W-:Y:S01]  /*2240*/  @!PT LDS RZ, [RZ] ;  /* 0x00000000fffff984 */ /* 0x000fe20000000800 */
[----:B------:R-:W-:Y:S01]  /*2250*/  @!PT LDS RZ, [RZ] ;  /* 0x00000000fffff984 */ /* 0x000fe20000000800 */
[----:B------:R-:W-:Y:S01]  /*2260*/  @!PT LDS RZ, [RZ] ;  /* 0x00000000fffff984 */ /* 0x000fe20000000800 */
[----:B------:R1:W-:Y:S01]  /*2270*/  @!P1 LDGSTS.E.128 [R19], [R4.64] ;  /* 0x0000000004139fae */ /* 0x0003e2000b921c44 */
[----:B------:R-:W-:Y:S02]  /*2280*/  @!P0 LEA.HI.X R7, R9, c[0x0][0x164], R20, 0x1, P3 ;  /* 0x0000590009078a11 */ /* 0x000fe400018f0c14 */
[----:B------:R-:W-:Y:S02]  /*2290*/  @!P2 LEA.HI.X R9, R16, c[0x0][0x164], R21, 0x1, P4 ;  /* 0x000059001009aa11 */ /* 0x000fe400020f0c15 */
[----:B------:R-:W-:Y:S01]  /*22a0*/  SHF.R.S32.HI R21, RZ, 0x1, R18 ;  /* 0x00000001ff157819 */ /* 0x000fe20000011412 */
[----:B------:R1:W-:Y:S01]  /*22b0*/  @!P0 LDGSTS.E.128 [R15], [R6.64] ;  /* 0x00000000060f8fae */ /* 0x0003e2000b921c44 */
[----:B------:R-:W-:Y:S02]  /*22c0*/  ISETP.GE.AND P1, PT, R23, c[0x0][0x180], PT ;  /* 0x0000600017007a0c */ /* 0x000fe40003f26270 */
[----:B------:R-:W-:Y:S01]  /*22d0*/  ISETP.GE.AND P0, PT, R12, RZ, PT ;  /* 0x000000ff0c00720c */ /* 0x000fe20003f06270 */
[----:B------:R-:W-:Y:S01]  /*22e0*/  IMAD.IADD R16, R38, 0x1, R21 ;  /* 0x0000000126107824 */ /* 0x000fe200078e0215 */
[----:B------:R1:W-:Y:S01]  /*22f0*/  @!P2 LDGSTS.E.128 [R17], [R8.64] ;  /* 0x000000000811afae */ /* 0x0003e2000b921c44 */
[----:B------:R-:W-:-:S03]  /*2300*/  IADD3 R12, R12, 0x80, RZ ;  /* 0x000000800c0c7810 */ /* 0x000fc60007ffe0ff */
[----:B------:R-:W-:-:S13]  /*2310*/  ISETP.GE.OR P1, PT, R16, c[0x0][0x178], P1 ;  /* 0x00005e0010007a0c */ /* 0x000fda0000f26670 */
[----:B------:R-:W-:Y:S05]  /*2320*/  @P1 BRA `(.L_x_38) ;  /* 0x0000009000001947 */ /* 0x000fea0003800000 */
[----:B-1----:R-:W-:Y:S01]  /*2330*/  IMAD R4, R16, c[0x0][0x180], RZ ;  /* 0x0000600010047a24 */ /* 0x002fe200078e02ff */
[----:B------:R-:W-:Y:S01]  /*2340*/  SHF.R.S32.HI R5, RZ, 0x1f, R23 ;  /* 0x0000001fff057819 */ /* 0x000fe20000011417 */
[----:B------:R-:W-:-:S03]  /*2350*/  IMAD R7, R21, 0x18, R14 ;  /* 0x0000001815077824 */ /* 0x000fc600078e020e */
[----:B------:R-:W-:Y:S01]  /*2360*/  IADD3 R6, P1, R23, R4, RZ ;  /* 0x0000000417067210 */ /* 0x000fe20007f3e0ff */
[----:B------:R-:W-:-:S03]  /*2370*/  IMAD R7, R7, 0x2, R10 ;  /* 0x0000000207077824 */ /* 0x000fc600078e020a */
[----:B------:R-:W-:Y:S02]  /*2380*/  LEA.HI.X.SX32 R5, R4, R5, 0x1, P1 ;  /* 0x0000000504057211 */ /* 0x000fe400008f0eff */
[----:B------:R-:W-:-:S04]  /*2390*/  LEA R4, P1, R6, c[0x0][0x160], 0x1 ;  /* 0x0000580006047a11 */ /* 0x000fc800078208ff */
[----:B------:R-:W-:-:S05]  /*23a0*/  LEA.HI.X R5, R6, c[0x0][0x164], R5, 0x1, P1 ;  /* 0x0000590006057a11 */ /* 0x000fca00008f0c05 */
[----:B------:R1:W-:Y:S04]  /*23b0*/  LDGSTS.E.128 [R7], [R4.64] ;  /* 0x0000000004077fae */ /* 0x0003e8000b921c44 */
.L_x_38:
[----:B-1----:R-:W-:Y:S05]  /*23c0*/  BSYNC B2 ;  /* 0x0000000000027941 */ /* 0x002fea0003800000 */
.L_x_37:
[----:B------:R-:W-:Y:S01]  /*23d0*/  IADD3 R13, R13, 0x400, RZ ;  /* 0x000004000d0d7810 */ /* 0x000fe20007ffe0ff */
[----:B------:R-:W-:Y:S05]  /*23e0*/  @!P0 BRA `(.L_x_39) ;  /* 0xfffffa4000008947 */ /* 0x000fea000383ffff */
.L_x_36:
[----:B------:R-:W-:Y:S05]  /*23f0*/  BSYNC B1 ;  /* 0x0000000000017941 */ /* 0x000fea0003800000 */
.L_x_35:
[----:B------:R-:W2:Y:S01]  /*2400*/  S2R R6, SR_TID.X ;  /* 0x0000000000067919 */ /* 0x000ea20000002100 */
[----:B------:R-:W-:Y:S01]  /*2410*/  ISETP.NE.AND P0, PT, R55, RZ, PT ;  /* 0x000000ff3700720c */ /* 0x000fe20003f05270 */
[----:B-1----:R-:W-:Y:S01]  /*2420*/  IMAD.MOV.U32 R5, RZ, RZ, 0x900 ;  /* 0x00000900ff057424 */ /* 0x002fe200078e00ff */
[----:B------:R-:W-:Y:S01]  /*2430*/  IADD3 R11, R47, 0x1, RZ ;  /* 0x000000012f0b7810 */ /* 0x000fe20007ffe0ff */
[----:B------:R-:W-:Y:S03]  /*2440*/  BSSY B1, `(.L_x_40) ;  /* 0x0000043000017945 */ /* 0x000fe60003800000 */
[----:B------:R-:W-:-:S05]  /*2450*/  LOP3.LUT R10, R11, 0x1, RZ, 0xc0, !PT ;  /* 0x000000010b0a7812 */ /* 0x000fca00078ec0ff */
[----:B------:R-:W-:Y:S02]  /*2460*/  IMAD R10, R10, R5, 0x1880 ;  /* 0x000018800a0a7424 */ /* 0x000fe400078e0205 */
[----:B--2---:R-:W-:Y:S01]  /*2470*/  IMAD.MOV.U32 R12, RZ, RZ, R6 ;  /* 0x000000ffff0c7224 */ /* 0x004fe200078e0006 */
[----:B------:R-:W-:Y:S05]  /*2480*/  @!P0 BRA `(.L_x_41) ;  /* 0x000003e000008947 */ /* 0x000fea0003800000 */
[----:B------:R-:W-:Y:S01]  /*2490*/  IMAD.IADD R4, R0, 0x1, R41 ;  /* 0x0000000100047824 */ /* 0x000fe200078e0229 */
[----:B------:R-:W-:Y:S01]  /*24a0*/  BSSY B2, `(.L_x_42) ;  /* 0x0000012000027945 */ /* 0x000fe20003800000 */
[----:B------:R-:W-:Y:S01]  /*24b0*/  IMAD R5, R11, 0x10, R48 ;  /* 0x000000100b057824 */ /* 0x000fe200078e0230 */
[----:B------:R-:W-:Y:S02]  /*24c0*/  ISETP.NE.AND P1, PT, R55, 0x1, PT ;  /* 0x000000013700780c */ /* 0x000fe40003f25270 */
[----:B------:R-:W-:-:S04]  /*24d0*/  ISETP.GE.AND P0, PT, R4, c[0x0][0x17c], PT ;  /* 0x00005f0004007a0c */ /* 0x000fc80003f06270 */
[----:B------:R-:W-:-:S13]  /*24e0*/  ISETP.GE.OR P0, PT, R5, c[0x0][0x180], P0 ;  /* 0x0000600005007a0c */ /* 0x000fda0000706670 */
[----:B------:R-:W-:Y:S05]  /*24f0*/  @P0 BRA `(.L_x_43) ;  /* 0x000000c000000947 */ /* 0x000fea0003800000 */
[----:B------:R-:W-:Y:S01]  /*2500*/  IMAD R5, R5, c[0x0][0x17c], RZ ;  /* 0x00005f0005057a24 */ /* 0x000fe200078e02ff */
[----:B------:R-:W-:Y:S01]  /*2510*/  SHF.R.S32.HI R8, RZ, 0x1f, R4 ;  /* 0x0000001fff087819 */ /* 0x000fe20000011404 */
[----:B------:R-:W-:-:S03]  /*2520*/  IMAD R7, R48, 0x48, R41 ;  /* 0x0000004830077824 */ /* 0x000fc600078e0229 */
[----:B------:R-:W-:Y:S01]  /*2530*/  IADD3 R9, P0, R4, R5, RZ ;  /* 0x0000000504097210 */ /* 0x000fe20007f1e0ff */
[----:B------:R-:W-:-:S03]  /*2540*/  IMAD R7, R7, 0x2, R10 ;  /* 0x0000000207077824 */ /* 0x000fc600078e020a */
[----:B------:R-:W-:Y:S02]  /*2550*/  LEA.HI.X.SX32 R8, R5, R8, 0x1, P0 ;  /* 0x0000000805087211 */ /* 0x000fe400000f0eff */
[----:B------:R-:W-:-:S04]  /*2560*/  LEA R4, P0, R9, c[0x0][0x168], 0x1 ;  /* 0x00005a0009047a11 */ /* 0x000fc800078008ff */
[----:B------:R-:W-:-:S05]  /*2570*/  LEA.HI.X R5, R9, c[0x0][0x16c], R8, 0x1, P0 ;  /* 0x00005b0009057a11 */ /* 0x000fca00000f0c08 */
[----:B------:R-:W-:Y:S01]  /*2580*/  @!PT LDS RZ, [RZ] ;  /* 0x00000000fffff984 */ /* 0x000fe20000000800 */
[----:B------:R-:W-:Y:S01]  /*2590*/  @!PT LDS RZ, [RZ] ;  /* 0x00000000fffff984 */ /* 0x000fe20000000800 */
[----:B------:R-:W-:Y:S01]  /*25a0*/  @!PT LDS RZ, [RZ] ;  /* 0x00000000fffff984 */ /* 0x000fe20000000800 */
[----:B------:R1:W-:Y:S04]  /*25b0*/  LDGSTS.E.128 [R7], [R4.64] ;  /* 0x0000000004077fae */ /* 0x0003e8000b921c44 */
.L_x_43:
[----:B------:R-:W-:Y:S05]  /*25c0*/  BSYNC B2 ;  /* 0x0000000000027941 */ /* 0x000fea0003800000 */
.L_x_42:
[----:B------:R-:W-:Y:S01]  /*25d0*/  IADD3 R12, R6, 0x20, RZ ;  /* 0x00000020060c7810 */ /* 0x000fe20007ffe0ff */
[----:B------:R-:W-:Y:S05]  /*25e0*/  @!P1 BRA `(.L_x_41) ;  /* 0x0000028000009947 */ /* 0x000fea0003800000 */
[----:B-1----:R-:W-:Y:S01]  /*25f0*/  IMAD.IADD R4, R0, 0x1, R43 ;  /* 0x0000000100047824 */ /* 0x002fe200078e022b */
        /* <DEDUP_REMOVED lines=18> */
.L_x_45:
[----:B------:R-:W-:Y:S05]  /*2720*/  BSYNC B2 ;  /* 0x0000000000027941 */ /* 0x000fea0003800000 */
.L_x_44:
[----:B------:R-:W-:Y:S01]  /*2730*/  IADD3 R12, R6, 0x40, RZ ;  /* 0x00000040060c7810 */ /* 0x000fe20007ffe0ff */
[----:B------:R-:W-:Y:S05]  /*2740*/  @!P1 BRA `(.L_x_41) ;  /* 0x0000012000009947 */ /* 0x000fea0003800000 */
[----:B-1----:R-:W-:Y:S01]  /*2750*/  IMAD.IADD R4, R0, 0x1, R45 ;  /* 0x0000000100047824 */ /* 0x002fe200078e022d */
[----:B------:R-:W-:Y:S01]  /*2760*/  IADD3 R12, R6, 0x60, RZ ;  /* 0x00000060060c7810 */ /* 0x000fe20007ffe0ff */
[----:B------:R-:W-:-:S03]  /*2770*/  IMAD R5, R11, 0x10, R52 ;  /* 0x000000100b057824 */ /* 0x000fc600078e0234 */
        /* <DEDUP_REMOVED lines=15> */
.L_x_41:
[----:B------:R-:W-:Y:S05]  /*2870*/  BSYNC B1 ;  /* 0x0000000000017941 */ /* 0x000fea0003800000 */
.L_x_40:
[----:B------:R-:W-:-:S13]  /*2880*/  ISETP.GE.U32.AND P0, PT, R46, 0x60, PT ;  /* 0x000000602e00780c */ /* 0x000fda0003f06070 */
[----:B------:R-:W-:Y:S05]  /*2890*/  @!P0 BRA `(.L_x_28) ;  /* 0x0000060000008947 */ /* 0x000fea0003800000 */
.L_x_48:
[C---:B-1----:R-:W-:Y:S01]  /*28a0*/  IMAD.SHL.U32 R5, R12.reuse, 0x8, RZ ;  /* 0x000000080c057824 */ /* 0x042fe200078e00ff */
[C---:B------:R-:W-:Y:S01]  /*28b0*/  IADD3 R7, R12.reuse, 0x20, RZ ;  /* 0x000000200c077810 */ /* 0x040fe20007ffe0ff */
        /* <DEDUP_REMOVED lines=8> */
[----:B------:R-:W-:Y:S02]  /*2940*/  SHF.R.S32.HI R8, RZ, 0x1f, R17 ;  /* 0x0000001fff087819 */ /* 0x000fe40000011411 */
[----:B------:R-:W-:Y:S02]  /*2950*/  SHF.R.S32.HI R16, RZ, 0x1f, R19 ;  /* 0x0000001fff107819 */ /* 0x000fe40000011413 */
[----:B------:R-:W-:Y:S02]  /*2960*/  LEA.HI R8, R8, R17, RZ, 0x6 ;  /* 0x0000001108087211 */ /* 0x000fe400078f30ff */
[----:B------:R-:W-:Y:S02]  /*2970*/  LEA.HI R16, R16, R19, RZ, 0x6 ;  /* 0x0000001310107211 */ /* 0x000fe400078f30ff */
[----:B------:R-:W-:Y:S02]  /*2980*/  LOP3.LUT R6, R6, 0xffffffc0, RZ, 0xc0, !PT ;  /* 0xffffffc006067812 */ /* 0x000fe400078ec0ff */
[----:B------:R-:W-:-:S02]  /*2990*/  SHF.R.S32.HI R7, RZ, 0x1f, R12 ;  /* 0x0000001fff077819 */ /* 0x000fc4000001140c */
[----:B------:R-:W-:Y:S01]  /*29a0*/  LOP3.LUT R8, R8, 0xffffffc0, RZ, 0xc0, !PT ;  /* 0xffffffc008087812 */ /* 0x000fe200078ec0ff */
[----:B------:R-:W-:Y:S01]  /*29b0*/  IMAD.IADD R5, R5, 0x1, -R6 ;  /* 0x0000000105057824 */ /* 0x000fe200078e0a06 */
[----:B------:R-:W-:Y:S02]  /*29c0*/  SHF.R.S32.HI R14, RZ, 0x1f, R9 ;  /* 0x0000001fff0e7819 */ /* 0x000fe40000011409 */
[----:B------:R-:W-:Y:S01]  /*29d0*/  LOP3.LUT R16, R16, 0xffffffc0, RZ, 0xc0, !PT ;  /* 0xffffffc010107812 */ /* 0x000fe200078ec0ff */
[----:B------:R-:W-:Y:S01]  /*29e0*/  IMAD.IADD R17, R17, 0x1, -R8 ;  /* 0x0000000111117824 */ /* 0x000fe200078e0a08 */
[----:B------:R-:W-:Y:S01]  /*29f0*/  LEA.HI R7, R7, R12, RZ, 0x3 ;  /* 0x0000000c07077211 */ /* 0x000fe200078f18ff */
[----:B------:R-:W-:Y:S01]  /*2a00*/  IMAD.IADD R8, R0, 0x1, R5 ;  /* 0x0000000100087824 */ /* 0x000fe200078e0205 */
[----:B------:R-:W-:Y:S01]  /*2a10*/  LEA.HI R14, R14, R9, RZ, 0x3 ;  /* 0x000000090e0e7211 */ /* 0x000fe200078f18ff */
[----:B------:R-:W-:Y:S01]  /*2a20*/  IMAD.IADD R19, R19, 0x1, -R16 ;  /* 0x0000000113137824 */ /* 0x000fe200078e0a10 */
[----:B------:R-:W-:Y:S01]  /*2a30*/  SHF.R.S32.HI R20, RZ, 0x3, R7 ;  /* 0x00000003ff147819 */ /* 0x000fe20000011407 */
[C---:B------:R-:W-:Y:S01]  /*2a40*/  IMAD.IADD R6, R0.reuse, 0x1, R17 ;  /* 0x0000000100067824 */ /* 0x040fe200078e0211 */
[----:B------:R-:W-:Y:S01]  /*2a50*/  SHF.R.S32.HI R22, RZ, 0x3, R4 ;  /* 0x00000003ff167819 */ /* 0x000fe20000011404 */
[----:B------:R-:W-:Y:S01]  /*2a60*/  IMAD.IADD R4, R0, 0x1, R19 ;  /* 0x0000000100047824 */ /* 0x000fe200078e0213 */
[----:B------:R-:W-:Y:S01]  /*2a70*/  SHF.R.S32.HI R56, RZ, 0x3, R14 ;  /* 0x00000003ff387819 */ /* 0x000fe2000001140e */
[C---:B------:R-:W-:Y:S01]  /*2a80*/  IMAD R21, R11.reuse, 0x10, R20 ;  /* 0x000000100b157824 */ /* 0x040fe200078e0214 */
[----:B------:R-:W-:Y:S01]  /*2a90*/  ISETP.GE.AND P1, PT, R8, c[0x0][0x17c], PT ;  /* 0x00005f0008007a0c */ /* 0x000fe20003f26270 */
[C---:B------:R-:W-:Y:S01]  /*2aa0*/  IMAD R14, R11.reuse, 0x10, R22 ;  /* 0x000000100b0e7824 */ /* 0x040fe200078e0216 */
[----:B------:R-:W-:Y:S01]  /*2ab0*/  ISETP.GE.AND P0, PT, R6, c[0x0][0x17c], PT ;  /* 0x00005f0006007a0c */ /* 0x000fe20003f06270 */
[----:B------:R-:W-:Y:S01]  /*2ac0*/  IMAD R9, R11, 0x10, R56 ;  /* 0x000000100b097824 */ /* 0x000fe200078e0238 */
[----:B------:R-:W-:-:S02]  /*2ad0*/  IADD3 R13, R12, 0x60, RZ ;  /* 0x000000600c0d7810 */ /* 0x000fc40007ffe0ff */
[----:B------:R-:W-:Y:S02]  /*2ae0*/  ISETP.GE.AND P2, PT, R4, c[0x0][0x17c], PT ;  /* 0x00005f0004007a0c */ /* 0x000fe40003f46270 */
[----:B------:R-:W-:Y:S01]  /*2af0*/  ISETP.GE.OR P1, PT, R21, c[0x0][0x180], P1 ;  /* 0x0000600015007a0c */ /* 0x000fe20000f26670 */
[----:B------:R-:W-:Y:S01]  /*2b00*/  IMAD.SHL.U32 R15, R13, 0x8, RZ ;  /* 0x000000080d0f7824 */ /* 0x000fe200078e00ff */
[----:B------:R-:W-:Y:S02]  /*2b10*/  ISETP.GE.OR P0, PT, R14, c[0x0][0x180], P0 ;  /* 0x000060000e007a0c */ /* 0x000fe40000706670 */
[----:B------:R-:W-:Y:S02]  /*2b20*/  ISETP.GE.OR P2, PT, R9, c[0x0][0x180], P2 ;  /* 0x0000600009007a0c */ /* 0x000fe40001746670 */
[----:B------:R-:W-:-:S04]  /*2b30*/  SHF.R.S32.HI R16, RZ, 0x1f, R15 ;  /* 0x0000001fff107819 */ /* 0x000fc8000001140f */
[----:B------:R-:W-:Y:S02]  /*2b40*/  LEA.HI R7, R16, R15, RZ, 0x6 ;  /* 0x0000000f10077211 */ /* 0x000fe400078f30ff */
[----:B------:R-:W-:Y:S01]  /*2b50*/  SHF.R.S32.HI R16, RZ, 0x1f, R13 ;  /* 0x0000001fff107819 */ /* 0x000fe2000001140d */
[----:B------:R-:W-:Y:S01]  /*2b60*/  @!P1 IMAD R21, R21, c[0x0][0x17c], RZ ;  /* 0x00005f0015159a24 */ /* 0x000fe200078e02ff */
[----:B------:R-:W-:Y:S01]  /*2b70*/  LOP3.LUT R18, R7, 0xffffffc0, RZ, 0xc0, !PT ;  /* 0xffffffc007127812 */ /* 0x000fe200078ec0ff */
[----:B------:R-:W-:Y:S01]  /*2b80*/  @!P0 IMAD R23, R14, c[0x0][0x17c], RZ ;  /* 0x00005f000e178a24 */ /* 0x000fe200078e02ff */
[----:B------:R-:W-:Y:S01]  /*2b90*/  LEA.HI R13, R16, R13, RZ, 0x3 ;  /* 0x0000000d100d7211 */ /* 0x000fe200078f18ff */
[----:B------:R-:W-:Y:S01]  /*2ba0*/  @!P2 IMAD R57, R9, c[0x0][0x17c], RZ ;  /* 0x00005f000939aa24 */ /* 0x000fe200078e02ff */
[----:B------:R-:W-:Y:S01]  /*2bb0*/  @!P1 SHF.R.S32.HI R16, RZ, 0x1f, R8 ;  /* 0x0000001fff109819 */ /* 0x000fe20000011408 */
[----:B------:R-:W-:Y:S01]  /*2bc0*/  @!P1 IMAD R7, R20, 0x48, R5 ;  /* 0x0000004814079824 */ /* 0x000fe200078e0205 */
[----:B------:R-:W-:Y:S01]  /*2bd0*/  @!P1 IADD3 R5, P4, R8, R21, RZ ;  /* 0x0000001508059210 */ /* 0x000fe20007f9e0ff */
[----:B------:R-:W-:Y:S01]  /*2be0*/  IMAD.IADD R15, R15, 0x1, -R18 ;  /* 0x000000010f0f7824 */ /* 0x000fe200078e0a12 */
[----:B------:R-:W-:Y:S01]  /*2bf0*/  @!P0 SHF.R.S32.HI R8, RZ, 0x1f, R6 ;  /* 0x0000001fff088819 */ /* 0x000fe20000011406 */
[----:B------:R-:W-:Y:S01]  /*2c00*/  @!P0 IMAD R17, R22, 0x48, R17 ;  /* 0x0000004816118824 */ /* 0x000fe200078e0211 */
[----:B------:R-:W-:Y:S01]  /*2c10*/  @!P0 IADD3 R9, P5, R6, R23, RZ ;  /* 0x0000001706098210 */ /* 0x000fe20007fbe0ff */
[----:B------:R-:W-:Y:S01]  /*2c20*/  @!P2 IMAD R19, R56, 0x48, R19 ;  /* 0x000000483813a824 */ /* 0x000fe200078e0213 */
[----:B------:R-:W-:Y:S01]  /*2c30*/  @!P2 SHF.R.S32.HI R6, RZ, 0x1f, R4 ;  /* 0x0000001fff06a819 */ /* 0x000fe20000011404 */
[--C-:B------:R-:W-:Y:S01]  /*2c40*/  @!P0 IMAD R17, R17, 0x2, R10.reuse ;  /* 0x0000000211118824 */ /* 0x100fe200078e020a */
[----:B------:R-:W-:Y:S01]  /*2c50*/  @!P2 IADD3 R14, P3, R4, R57, RZ ;  /* 0x00000039040ea210 */ /* 0x000fe20007f7e0ff */
[--C-:B------:R-:W-:Y:S01]  /*2c60*/  @!P2 IMAD R19, R19, 0x2, R10.reuse ;  /* 0x000000021313a824 */ /* 0x100fe200078e020a */
[----:B------:R-:W-:Y:S01]  /*2c70*/  @!P1 LEA.HI.X.SX32 R18, R21, R16, 0x1, P4 ;  /* 0x0000001015129211 */ /* 0x000fe200020f0eff */
[----:B------:R-:W-:Y:S01]  /*2c80*/  @!P1 IMAD R21, R7, 0x2, R10 ;  /* 0x0000000207159824 */ /* 0x000fe200078e020a */
[----:B------:R-:W-:-:S02]  /*2c90*/  @!P2 LEA.HI.X.SX32 R57, R57, R6, 0x1, P3 ;  /* 0x000000063939a211 */ /* 0x000fc400018f0eff */
[----:B------:R-:W-:Y:S01]  /*2ca0*/  @!P0 LEA.HI.X.SX32 R16, R23, R8, 0x1, P5 ;  /* 0x0000000817108211 */ /* 0x000fe200028f0eff */
[----:B------:R-:W-:Y:S01]  /*2cb0*/  IMAD.IADD R23, R0, 0x1, R15 ;  /* 0x0000000100177824 */ /* 0x000fe200078e020f */
[----:B------:R-:W-:Y:S02]  /*2cc0*/  @!P1 LEA R4, P4, R5, c[0x0][0x168], 0x1 ;  /* 0x00005a0005049a11 */ /* 0x000fe400078808ff */
[----:B------:R-:W-:Y:S02]  /*2cd0*/  @!P0 LEA R6, P3, R9, c[0x0][0x168], 0x1 ;  /* 0x00005a0009068a11 */ /* 0x000fe400078608ff */
[----:B------:R-:W-:Y:S02]  /*2ce0*/  @!P2 LEA R8, P5, R14, c[0x0][0x168], 0x1 ;  /* 0x00005a000e08aa11 */ /* 0x000fe400078a08ff */
[----:B------:R-:W-:Y:S02]  /*2cf0*/  @!P1 LEA.HI.X R5, R5, c[0x0][0x16c], R18, 0x1, P4 ;  /* 0x00005b0005059a11 */ /* 0x000fe400020f0c12 */
[----:B------:R-:W-:-:S02]  /*2d00*/  @!P0 LEA.HI.X R7, R9, c[0x0][0x16c], R16, 0x1, P3 ;  /* 0x00005b0009078a11 */ /* 0x000fc400018f0c10 */
[----:B------:R-:W-:Y:S01]  /*2d10*/  @!P2 LEA.HI.X R9, R14, c[0x0][0x16c], R57, 0x1, P5 ;  /* 0x00005b000e09aa11 */ /* 0x000fe200028f0c39 */
[----:B------:R-:W-:Y:S01]  /*2d20*/  @!PT LDS RZ, [RZ] ;  /* 0x00000000fffff984 */ /* 0x000fe20000000800 */
[----:B------:R-:W-:Y:S01]  /*2d30*/  @!PT LDS RZ, [RZ] ;  /* 0x00000000fffff984 */ /* 0x000fe20000000800 */
[----:B------:R-:W-:Y:S01]  /*2d40*/  @!PT LDS RZ, [RZ] ;  /* 0x00000000fffff984 */ /* 0x000fe20000000800 */
[----:B------:R1:W-:Y:S01]  /*2d50*/  @!P1 LDGSTS.E.128 [R21], [R4.64] ;  /* 0x0000000004159fae */ /* 0x0003e2000b921c44 */
[----:B------:R-:W-:Y:S02]  /*2d60*/  SHF.R.S32.HI R14, RZ, 0x3, R13 ;  /* 0x00000003ff0e7819 */ /* 0x000fe4000001140d */
[----:B------:R-:W-:Y:S01]  /*2d70*/  ISETP.GE.AND P1, PT, R23, c[0x0][0x17c], PT ;  /* 0x00005f0017007a0c */ /* 0x000fe20003f26270 */
[----:B------:R1:W-:Y:S01]  /*2d80*/  @!P0 LDGSTS.E.128 [R17], [R6.64] ;  /* 0x0000000006118fae */ /* 0x0003e2000b921c44 */
[C---:B------:R-:W-:Y:S01]  /*2d90*/  ISETP.GE.AND P0, PT, R12.reuse, RZ, PT ;  /* 0x000000ff0c00720c */ /* 0x040fe20003f06270 */
[----:B------:R-:W-:Y:S01]  /*2da0*/  IMAD R13, R11, 0x10, R14 ;  /* 0x000000100b0d7824 */ /* 0x000fe200078e020e */
[----:B------:R-:W-:Y:S01]  /*2db0*/  IADD3 R12, R12, 0x80, RZ ;  /* 0x000000800c0c7810 */ /* 0x000fe20007ffe0ff */
[----:B------:R1:W-:Y:S03]  /*2dc0*/  @!P2 LDGSTS.E.128 [R19], [R8.64] ;  /* 0x000000000813afae */ /* 0x0003e6000b921c44 */
        /* <DEDUP_REMOVED lines=11> */
.L_x_47:
[----:B-1----:R-:W-:Y:S05]  /*2e80*/  BSYNC B1 ;  /* 0x0000000000017941 */ /* 0x002fea0003800000 */
.L_x_46:
[----:B------:R-:W-:Y:S05]  /*2e90*/  @!P0 BRA `(.L_x_48) ;  /* 0xfffffa0000008947 */ /* 0x000fea000383ffff */
.L_x_28:
[----:B------:R-:W-:Y:S05]  /*2ea0*/  BSYNC B0 ;  /* 0x0000000000007941 */ /* 0x000fea0003800000 */
.L_x_27:
[----:B------:R-:W0:Y:S01]  /*2eb0*/  LDGDEPBAR ;  /* 0x00000000000079af */ /* 0x000e220000000000 */
[----:B------:R-:W-:-:S05]  /*2ec0*/  DEPBAR.LE SB0, 0x0 ;  /* 0x000080000000791a */ /* 0x000fca0000000000 */
.L_x_25:
[----:B------:R-:W-:Y:S02]  /*2ed0*/  WARPSYNC 0xffffffff ;  /* 0xffffffff00007948 */ /* 0x000fe40003800000 */
[----:B------:R-:W-:Y:S01]  /*2ee0*/  IADD3 R47, R47, 0x1, RZ ;  /* 0x000000012f2f7810 */ /* 0x000fe20007ffe0ff */
[----:B------:R-:W-:Y:S03]  /*2ef0*/  BAR.SYNC.DEFER_BLOCKING 0x0 ;  /* 0x0000000000007b1d */ /* 0x000fe60000010000 */
[----:B------:R-:W-:-:S13]  /*2f00*/  ISETP.GE.AND P0, PT, R47, R54, PT ;  /* 0x000000362f00720c */ /* 0x000fda0003f06270 */
[----:B------:R-:W-:Y:S01]  /*2f10*/  @P0 CALL.REL.NOINC `(.L_x_23) ;  /* 0x0000001000000944 */ /* 0x000fe20003c00000 */
[----:B------:R-:W-:Y:S05]  /*2f20*/  BRA `(.L_x_49) ;  /* 0xffffe74000007947 */ /* 0x000fea000383ffff */
.L_x_23:
[----:B-1----:R-:W1:Y:S02]  /*2f30*/  S2R R4, SR_TID.X ;  /* 0x0000000000047919 */ /* 0x002e640000002100 */
[----:B-1----:R-:W-:-:S13]  /*2f40*/  ISETP.GE.AND P0, PT, R4, 0x20, PT ;  /* 0x000000200400780c */ /* 0x002fda0003f06270 */
[----:B------:R-:W-:Y:S05]  /*2f50*/  @!P0 EXIT ;  /* 0x000000000000894d */ /* 0x000fea0003800000 */
[----:B------:R-:W-:Y:S01]  /*2f60*/  IMAD R7, R39, 0x15, R38 ;  /* 0x0000001527077824 */ /* 0x000fe200078e0226 */
[C---:B------:R-:W-:Y:S02]  /*2f70*/  IADD3 R12, R0.reuse, 0x10, RZ ;  /* 0x00000010000c7810 */ /* 0x040fe40007ffe0ff */
[C---:B------:R-:W-:Y:S02]  /*2f80*/  IADD3 R6, R0.reuse, 0x20, RZ ;  /* 0x0000002000067810 */ /* 0x040fe40007ffe0ff */
[C---:B------:R-:W-:Y:S01]  /*2f90*/  ISETP.GE.AND P0, PT, R7.reuse, c[0x0][0x178], PT ;  /* 0x00005e0007007a0c */ /* 0x040fe20003f06270 */
[----:B------:R-:W-:Y:S01]  /*2fa0*/  IMAD R7, R7, c[0x0][0x17c], RZ ;  /* 0x00005f0007077a24 */ /* 0x000fe200078e02ff */
[C---:B------:R-:W-:Y:S02]  /*2fb0*/  IADD3 R4, R0.reuse, 0x30, RZ ;  /* 0x0000003000047810 */ /* 0x040fe40007ffe0ff */
[----:B------:R-:W-:Y:S02]  /*2fc0*/  ISETP.GE.OR P3, PT, R0, c[0x0][0x17c], P0 ;  /* 0x00005f0000007a0c */ /* 0x000fe40000766670 */
[----:B------:R-:W-:-:S02]  /*2fd0*/  ISETP.GE.OR P1, PT, R12, c[0x0][0x17c], P0 ;  /* 0x00005f000c007a0c */ /* 0x000fc40000726670 */
[----:B------:R-:W-:Y:S02]  /*2fe0*/  ISETP.GE.OR P2, PT, R6, c[0x0][0x17c], P0 ;  /* 0x00005f0006007a0c */ /* 0x000fe40000746670 */
[----:B------:R-:W-:Y:S02]  /*2ff0*/  ISETP.GE.OR P0, PT, R4, c[0x0][0x17c], P0 ;  /* 0x00005f0004007a0c */ /* 0x000fe40000706670 */
[----:B------:R-:W-:-:S05]  /*3000*/  SHF.R.S32.HI R5, RZ, 0x1f, R7 ;  /* 0x0000001fff057819 */ /* 0x000fca0000011407 */
[----:B------:R-:W-:Y:S05]  /*3010*/  @P3 BRA `(.L_x_50) ;  /* 0x0000013000003947 */ /* 0x000fea0003800000 */
[----:B------:R-:W1:Y:S01]  /*3020*/  S2R R8, SR_LANEID ;  /* 0x0000000000087919 */ /* 0x000e620000000000 */
[----:B------:R-:W-:Y:S01]  /*3030*/  IMAD.MOV.U32 R13, RZ, RZ, c[0x0][0x17c] ;  /* 0x00005f00ff0d7624 */ /* 0x000fe200078e00ff */
[C---:B------:R-:W-:Y:S01]  /*3040*/  IADD3 R10, P3, R0.reuse, R7, RZ ;  /* 0x00000007000a7210 */ /* 0x040fe20007f7e0ff */
[----:B------:R-:W-:Y:S01]  /*3050*/  IMAD.MOV.U32 R9, RZ, RZ, RZ ;  /* 0x000000ffff097224 */ /* 0x000fe200078e00ff */
[----:B------:R-:W-:Y:S02]  /*3060*/  WARPSYNC 0xffffffff ;  /* 0xffffffff00007948 */ /* 0x000fe40003800000 */
[----:B------:R-:W-:Y:S02]  /*3070*/  SHF.R.U32.HI R13, RZ, 0x1, R13 ;  /* 0x00000001ff0d7819 */ /* 0x000fe4000001160d */
[----:B------:R-:W-:Y:S02]  /*3080*/  LEA.HI.X.SX32 R17, R0, R5, 0x1, P3 ;  /* 0x0000000500117211 */ /* 0x000fe400018f0eff */
[----:B------:R-:W-:-:S02]  /*3090*/  LEA R15, P3, R10, c[0x0][0x170], 0x1 ;  /* 0x00005c000a0f7a11 */ /* 0x000fc400078608ff */
[----:B-1----:R-:W-:Y:S02]  /*30a0*/  SHF.R.U32.HI R11, RZ, 0x2, R8 ;  /* 0x00000002ff0b7819 */ /* 0x002fe40000011608 */
[----:B------:R-:W-:-:S05]  /*30b0*/  LOP3.LUT R8, R8, 0x3, RZ, 0xc0, !PT ;  /* 0x0000000308087812 */ /* 0x000fca00078ec0ff */
[----:B------:R-:W-:Y:S01]  /*30c0*/  IMAD.WIDE.U32 R8, R11, R13, R8 ;  /* 0x0000000d0b087225 */ /* 0x000fe200078e0008 */
[----:B------:R-:W-:-:S04]  /*30d0*/  LEA.HI.X R11, R10, c[0x0][0x174], R17, 0x1, P3 ;  /* 0x00005d000a0b7a11 */ /* 0x000fc800018f0c11 */
[----:B------:R-:W-:-:S04]  /*30e0*/  LEA R10, P3, R8, R15, 0x2 ;  /* 0x0000000f080a7211 */ /* 0x000fc800078610ff */
[----:B------:R-:W-:-:S05]  /*30f0*/  LEA.HI.X R11, R8, R11, R9, 0x2, P3 ;  /* 0x0000000b080b7211 */ /* 0x000fca00018f1409 */
[----:B------:R-:W-:Y:S01]  /*3100*/  IMAD.WIDE.U32 R8, R13, 0x20, R10 ;  /* 0x000000200d087825 */ /* 0x000fe200078e000a */
[----:B------:R1:W-:Y:S04]  /*3110*/  STG.E [R10.64], R2 ;  /* 0x000000020a007986 */ /* 0x0003e8000c101904 */
[----:B------:R1:W-:Y:S04]  /*3120*/  STG.E [R8.64], R3 ;  /* 0x0000000308007986 */ /* 0x0003e8000c101904 */
[----:B------:R1:W-:Y:S04]  /*3130*/  STG.E [R10.64+0x10], R36 ;  /* 0x000010240a007986 */ /* 0x0003e8000c101904 */
[----:B------:R1:W-:Y:S02]  /*3140*/  STG.E [R8.64+0x10], R37 ;  /* 0x0000102508007986 */ /* 0x0003e4000c101904 */
.L_x_50:
[----:B------:R-:W-:Y:S05]  /*3150*/  @P1 BRA `(.L_x_51) ;  /* 0x0000013000001947 */ /* 0x000fea0003800000 */
[----:B-1----:R-:W1:Y:S01]  /*3160*/  S2R R2, SR_LANEID ;  /* 0x0000000000027919 */ /* 0x002e620000000000 */
[----:B------:R-:W-:Y:S01]  /*3170*/  IMAD.MOV.U32 R3, RZ, RZ, c[0x0][0x17c] ;  /* 0x00005f00ff037624 */ /* 0x000fe200078e00ff */
[----:B------:R-:W-:Y:S01]  /*3180*/  IADD3 R0, P1, R7, R12, RZ ;  /* 0x0000000c07007210 */ /* 0x000fe20007f3e0ff */
[----:B------:R-:W-:Y:S03]  /*3190*/  WARPSYNC 0xffffffff ;  /* 0xffffffff00007948 */ /* 0x000fe60003800000 */
[----:B------:R-:W-:Y:S01]  /*31a0*/  SHF.R.U32.HI R15, RZ, 0x1, R3 ;  /* 0x00000001ff0f7819 */ /* 0x000fe20000011603 */
[----:B------:R-:W-:Y:S01]  /*31b0*/  IMAD.MOV.U32 R3, RZ, RZ, RZ ;  /* 0x000000ffff037224 */ /* 0x000fe200078e00ff */
[----:B------:R-:W-:-:S02]  /*31c0*/  LEA.HI.X.SX32 R13, R12, R5, 0x1, P1 ;  /* 0x000000050c0d7211 */ /* 0x000fc400008f0eff */
[----:B------:R-:W-:Y:S02]  /*31d0*/  LEA R11, P1, R0, c[0x0][0x170], 0x1 ;  /* 0x00005c00000b7a11 */ /* 0x000fe400078208ff */
        /* <DEDUP_REMOVED lines=11> */
.L_x_51:
        /* <DEDUP_REMOVED lines=20> */
.L_x_52:
[----:B------:R-:W-:Y:S05]  /*33d0*/  @P0 EXIT ;  /* 0x000000000000094d */ /* 0x000fea0003800000 */
        /* <DEDUP_REMOVED lines=15> */
[----:B------:R-:W-:Y:S04]  /*34d0*/  STG.E [R2.64], R28 ;  /* 0x0000001c02007986 */ /* 0x000fe8000c101904 */
[----:B------:R-:W-:Y:S04]  /*34e0*/  STG.E [R4.64], R29 ;  /* 0x0000001d04007986 */ /* 0x000fe8000c101904 */
[----:B------:R-:W-:Y:S04]  /*34f0*/  STG.E [R2.64+0x10], R30 ;  /* 0x0000101e02007986 */ /* 0x000fe8000c101904 */
[----:B------:R-:W-:Y:S01]  /*3500*/  STG.E [R4.64+0x10], R31 ;  /* 0x0000101f04007986 */ /* 0x000fe2000c101904 */
[----:B------:R-:W-:Y:S05]  /*3510*/  EXIT ;  /* 0x000000000000794d */ /* 0x000fea0003800000 */
.L_x_53:
[----:B------:R-:W-:-:S00]  /*3520*/  BRA `(.L_x_53) ;  /* 0xfffffff000007947 */ /* 0x000fc0000383ffff */
[----:B------:R-:W-:-:S00]  /*3530*/  NOP ;  /* 0x0000000000007918 */ /* 0x000fc00000000000 */
        /* <DEDUP_REMOVED lines=12> */
.L_x_54:


//--------------------- .nv.shared.gemm_mma_kernel --------------------------
	.section	.nv.shared.gemm_mma_kernel,"aw",@nobits
	.sectionflags	@""
	.align	16
